//
// Generated by NVIDIA NVVM Compiler
//
// Compiler Build ID: CL-36424714
// Cuda compilation tools, release 13.0, V13.0.88
// Based on NVVM 20.0.0
//

.version 9.0
.target sm_100
.address_size 64

	// .globl	_Z16advantage_kernelPfS_S_S_S_S_S_S_Piifi

.visible .entry _Z16advantage_kernelPfS_S_S_S_S_S_S_Piifi(
	.param .u64 .ptr .align 1 _Z16advantage_kernelPfS_S_S_S_S_S_S_Piifi_param_0,
	.param .u64 .ptr .align 1 _Z16advantage_kernelPfS_S_S_S_S_S_S_Piifi_param_1,
	.param .u64 .ptr .align 1 _Z16advantage_kernelPfS_S_S_S_S_S_S_Piifi_param_2,
	.param .u64 .ptr .align 1 _Z16advantage_kernelPfS_S_S_S_S_S_S_Piifi_param_3,
	.param .u64 .ptr .align 1 _Z16advantage_kernelPfS_S_S_S_S_S_S_Piifi_param_4,
	.param .u64 .ptr .align 1 _Z16advantage_kernelPfS_S_S_S_S_S_S_Piifi_param_5,
	.param .u64 .ptr .align 1 _Z16advantage_kernelPfS_S_S_S_S_S_S_Piifi_param_6,
	.param .u64 .ptr .align 1 _Z16advantage_kernelPfS_S_S_S_S_S_S_Piifi_param_7,
	.param .u64 .ptr .align 1 _Z16advantage_kernelPfS_S_S_S_S_S_S_Piifi_param_8,
	.param .u32 _Z16advantage_kernelPfS_S_S_S_S_S_S_Piifi_param_9,
	.param .f32 _Z16advantage_kernelPfS_S_S_S_S_S_S_Piifi_param_10,
	.param .u32 _Z16advantage_kernelPfS_S_S_S_S_S_S_Piifi_param_11
)
{
	.reg .pred 	%p<33>;
	.reg .b32 	%r<81>;
	.reg .b32 	%f<113>;
	.reg .b64 	%rd<59>;

	ld.param.u64 	%rd22, [_Z16advantage_kernelPfS_S_S_S_S_S_S_Piifi_param_0];
	ld.param.u64 	%rd23, [_Z16advantage_kernelPfS_S_S_S_S_S_S_Piifi_param_1];
	ld.param.u64 	%rd24, [_Z16advantage_kernelPfS_S_S_S_S_S_S_Piifi_param_3];
	ld.param.u64 	%rd25, [_Z16advantage_kernelPfS_S_S_S_S_S_S_Piifi_param_4];
	ld.param.u64 	%rd19, [_Z16advantage_kernelPfS_S_S_S_S_S_S_Piifi_param_5];
	ld.param.u64 	%rd26, [_Z16advantage_kernelPfS_S_S_S_S_S_S_Piifi_param_6];
	ld.param.u32 	%r42, [_Z16advantage_kernelPfS_S_S_S_S_S_S_Piifi_param_9];
	ld.param.u32 	%r43, [_Z16advantage_kernelPfS_S_S_S_S_S_S_Piifi_param_11];
	cvta.to.global.u64 	%rd1, %rd23;
	cvta.to.global.u64 	%rd2, %rd24;
	cvta.to.global.u64 	%rd3, %rd22;
	cvta.to.global.u64 	%rd4, %rd25;
	cvta.to.global.u64 	%rd5, %rd26;
	mov.u32 	%r44, %ctaid.x;
	mov.u32 	%r45, %ntid.x;
	mul.lo.s32 	%r1, %r44, %r45;
	mov.u32 	%r2, %tid.x;
	add.s32 	%r3, %r1, %r2;
	setp.ge.s32 	%p1, %r3, %r42;
	@%p1 bra 	$L__BB0_26;
	add.s32 	%r4, %r43, -1;
	setp.lt.s32 	%p2, %r43, 2;
	mov.b32 	%r68, 0;
	@%p2 bra 	$L__BB0_7;
	add.s32 	%r48, %r42, -1;
	max.s32 	%r49, %r3, %r48;
	sub.s32 	%r5, %r49, %r3;
	add.s32 	%r6, %r3, 1;
	cvta.to.global.u64 	%rd6, %rd19;
	mov.b32 	%r67, 0;
$L__BB0_3:
	setp.eq.s32 	%p3, %r67, %r5;
	mov.u32 	%r68, %r5;
	@%p3 bra 	$L__BB0_7;
	add.s32 	%r50, %r67, %r6;
	mul.wide.s32 	%rd27, %r50, 4;
	add.s64 	%rd28, %rd6, %rd27;
	ld.global.f32 	%f36, [%rd28];
	setp.eq.f32 	%p4, %f36, 0f00000000;
	@%p4 bra 	$L__BB0_6;
	add.s32 	%r68, %r67, 1;
	bra.uni 	$L__BB0_7;
$L__BB0_6:
	add.s32 	%r67, %r67, 1;
	setp.ne.s32 	%p5, %r67, %r4;
	mov.u32 	%r68, %r4;
	@%p5 bra 	$L__BB0_3;
$L__BB0_7:
	setp.lt.s32 	%p6, %r68, 0;
	mov.f32 	%f101, 0f00000000;
	@%p6 bra 	$L__BB0_18;
	mul.lo.s32 	%r11, %r43, %r3;
	and.b32  	%r51, %r68, 3;
	setp.eq.s32 	%p7, %r51, 3;
	mov.f32 	%f98, 0f00000000;
	mov.u32 	%r72, %r68;
	mov.f32 	%f101, %f98;
	@%p7 bra 	$L__BB0_14;
	add.s32 	%r70, %r68, %r11;
	add.s32 	%r52, %r68, 1;
	and.b32  	%r53, %r52, 3;
	neg.s32 	%r69, %r53;
	mov.f32 	%f98, 0f00000000;
	mov.u32 	%r72, %r68;
$L__BB0_10:
	.pragma "nounroll";
	mul.wide.s32 	%rd7, %r70, 4;
	add.s64 	%rd8, %rd4, %rd7;
	add.s64 	%rd29, %rd2, %rd7;
	add.f32 	%f98, %f98, 0f3F800000;
	ld.global.f32 	%f4, [%rd29];
	setp.eq.f32 	%p8, %f4, 0f00000000;
	@%p8 bra 	$L__BB0_12;
	mul.f32 	%f41, %f4, %f4;
	rcp.rn.f32 	%f42, %f41;
	div.rn.f32 	%f43, %f42, %f98;
	setp.lt.f32 	%p9, %f43, 0f00000000;
	selp.f32 	%f44, 0f00000000, %f43, %p9;
	setp.gt.f32 	%p10, %f44, %f101;
	selp.f32 	%f101, %f44, %f101, %p10;
	st.global.f32 	[%rd8], %f44;
	add.s64 	%rd30, %rd1, %rd7;
	mov.b32 	%r54, 1065353216;
	st.global.u32 	[%rd30], %r54;
	bra.uni 	$L__BB0_13;
$L__BB0_12:
	mov.b32 	%r55, 0;
	st.global.u32 	[%rd8], %r55;
$L__BB0_13:
	add.s32 	%r72, %r72, -1;
	add.s32 	%r70, %r70, -1;
	add.s32 	%r69, %r69, 1;
	setp.ne.s32 	%p11, %r69, 0;
	@%p11 bra 	$L__BB0_10;
$L__BB0_14:
	setp.lt.u32 	%p12, %r68, 3;
	@%p12 bra 	$L__BB0_18;
	add.s64 	%rd9, %rd2, -4;
	add.s32 	%r77, %r72, %r11;
	add.s64 	%rd10, %rd1, -4;
$L__BB0_16:
	mul.wide.s32 	%rd31, %r77, 4;
	add.s64 	%rd15, %rd9, %rd31;
	add.s64 	%rd32, %rd4, %rd31;
	add.s64 	%rd16, %rd32, -4;
	add.s64 	%rd17, %rd10, %rd31;
	add.f32 	%f17, %f98, 0f3F800000;
	ld.global.f32 	%f18, [%rd15+4];
	setp.neu.f32 	%p13, %f18, 0f00000000;
	@%p13 bra 	$L__BB0_27;
	mov.b32 	%r57, 0;
	st.global.u32 	[%rd16+4], %r57;
	bra.uni 	$L__BB0_28;
$L__BB0_18:
	setp.lt.s32 	%p26, %r68, 1;
	mov.f32 	%f112, 0f00000000;
	@%p26 bra 	$L__BB0_25;
	mul.lo.s32 	%r22, %r43, %r3;
	and.b32  	%r23, %r68, 3;
	setp.eq.s32 	%p27, %r23, 0;
	mov.f32 	%f112, 0f00000000;
	mov.u32 	%r76, %r68;
	@%p27 bra 	$L__BB0_22;
	add.s32 	%r64, %r2, %r68;
	add.s32 	%r74, %r64, %r1;
	neg.s32 	%r73, %r23;
	mov.f32 	%f112, 0f00000000;
	cvt.s64.s32 	%rd34, %r22;
	mov.u32 	%r76, %r68;
$L__BB0_21:
	.pragma "nounroll";
	setp.gt.f32 	%p28, %f101, 0f00000000;
	cvt.s64.s32 	%rd33, %r76;
	add.s64 	%rd35, %rd34, %rd33;
	shl.b64 	%rd36, %rd35, 2;
	add.s64 	%rd37, %rd4, %rd36;
	add.s32 	%r76, %r76, -1;
	add.s64 	%rd38, %rd3, %rd36;
	mul.wide.s32 	%rd39, %r74, 4;
	add.s64 	%rd40, %rd5, %rd39;
	ld.global.f32 	%f65, [%rd40];
	ld.global.f32 	%f66, [%rd37+-4];
	div.rn.f32 	%f67, %f66, %f101;
	selp.f32 	%f68, %f67, %f66, %p28;
	add.f32 	%f112, %f112, %f65;
	st.global.f32 	[%rd38+-4], %f68;
	mul.f32 	%f69, %f112, %f68;
	st.global.f32 	[%rd37+-4], %f69;
	add.s32 	%r74, %r74, -1;
	add.s32 	%r73, %r73, 1;
	setp.ne.s32 	%p29, %r73, 0;
	@%p29 bra 	$L__BB0_21;
$L__BB0_22:
	setp.lt.u32 	%p30, %r68, 4;
	@%p30 bra 	$L__BB0_25;
	add.s64 	%rd11, %rd5, -4;
	add.s32 	%r65, %r2, %r76;
	add.s32 	%r79, %r65, %r1;
	add.s64 	%rd12, %rd4, -8;
	cvt.s64.s32 	%rd13, %r22;
	add.s64 	%rd14, %rd3, -8;
$L__BB0_24:
	setp.gt.f32 	%p31, %f101, 0f00000000;
	mul.wide.s32 	%rd41, %r79, 4;
	add.s64 	%rd42, %rd11, %rd41;
	cvt.s64.s32 	%rd43, %r76;
	add.s64 	%rd44, %rd13, %rd43;
	shl.b64 	%rd45, %rd44, 2;
	add.s64 	%rd46, %rd12, %rd45;
	add.s64 	%rd47, %rd14, %rd45;
	ld.global.f32 	%f70, [%rd42+4];
	ld.global.f32 	%f71, [%rd46+4];
	div.rn.f32 	%f72, %f71, %f101;
	selp.f32 	%f73, %f72, %f71, %p31;
	add.f32 	%f74, %f112, %f70;
	st.global.f32 	[%rd47+4], %f73;
	mul.f32 	%f75, %f74, %f73;
	st.global.f32 	[%rd46+4], %f75;
	ld.global.f32 	%f76, [%rd42];
	ld.global.f32 	%f77, [%rd46];
	div.rn.f32 	%f78, %f77, %f101;
	selp.f32 	%f79, %f78, %f77, %p31;
	add.f32 	%f80, %f74, %f76;
	st.global.f32 	[%rd47], %f79;
	mul.f32 	%f81, %f80, %f79;
	st.global.f32 	[%rd46], %f81;
	ld.global.f32 	%f82, [%rd42+-4];
	ld.global.f32 	%f83, [%rd46+-4];
	div.rn.f32 	%f84, %f83, %f101;
	selp.f32 	%f85, %f84, %f83, %p31;
	add.f32 	%f86, %f80, %f82;
	st.global.f32 	[%rd47+-4], %f85;
	mul.f32 	%f87, %f86, %f85;
	st.global.f32 	[%rd46+-4], %f87;
	add.s32 	%r40, %r76, -4;
	ld.global.f32 	%f88, [%rd42+-8];
	ld.global.f32 	%f89, [%rd46+-8];
	div.rn.f32 	%f90, %f89, %f101;
	selp.f32 	%f91, %f90, %f89, %p31;
	add.f32 	%f112, %f86, %f88;
	st.global.f32 	[%rd47+-8], %f91;
	mul.f32 	%f92, %f112, %f91;
	st.global.f32 	[%rd46+-8], %f92;
	add.s32 	%r79, %r79, -4;
	setp.gt.s32 	%p32, %r76, 4;
	mov.u32 	%r76, %r40;
	@%p32 bra 	$L__BB0_24;
$L__BB0_25:
	ld.param.u64 	%rd58, [_Z16advantage_kernelPfS_S_S_S_S_S_S_Piifi_param_8];
	ld.param.u64 	%rd57, [_Z16advantage_kernelPfS_S_S_S_S_S_S_Piifi_param_7];
	ld.param.u64 	%rd56, [_Z16advantage_kernelPfS_S_S_S_S_S_S_Piifi_param_2];
	mul.lo.s32 	%r66, %r43, %r3;
	cvta.to.global.u64 	%rd48, %rd56;
	mul.wide.s32 	%rd49, %r66, 4;
	add.s64 	%rd50, %rd48, %rd49;
	ld.global.f32 	%f93, [%rd50];
	sub.f32 	%f94, %f112, %f93;
	cvta.to.global.u64 	%rd51, %rd57;
	mul.wide.s32 	%rd52, %r3, 4;
	add.s64 	%rd53, %rd51, %rd52;
	st.global.f32 	[%rd53], %f94;
	cvta.to.global.u64 	%rd54, %rd58;
	add.s64 	%rd55, %rd54, %rd52;
	st.global.u32 	[%rd55], %r68;
$L__BB0_26:
	ret;
$L__BB0_27:
	mul.f32 	%f45, %f18, %f18;
	rcp.rn.f32 	%f46, %f45;
	div.rn.f32 	%f47, %f46, %f17;
	setp.lt.f32 	%p14, %f47, 0f00000000;
	selp.f32 	%f48, 0f00000000, %f47, %p14;
	setp.gt.f32 	%p15, %f48, %f101;
	selp.f32 	%f101, %f48, %f101, %p15;
	st.global.f32 	[%rd16+4], %f48;
	mov.b32 	%r56, 1065353216;
	st.global.u32 	[%rd17+4], %r56;
$L__BB0_28:
	add.f32 	%f21, %f17, 0f3F800000;
	ld.global.f32 	%f22, [%rd15];
	setp.eq.f32 	%p16, %f22, 0f00000000;
	@%p16 bra 	$L__BB0_30;
	mul.f32 	%f49, %f22, %f22;
	rcp.rn.f32 	%f50, %f49;
	div.rn.f32 	%f51, %f50, %f21;
	setp.lt.f32 	%p17, %f51, 0f00000000;
	selp.f32 	%f52, 0f00000000, %f51, %p17;
	setp.gt.f32 	%p18, %f52, %f101;
	selp.f32 	%f101, %f52, %f101, %p18;
	st.global.f32 	[%rd16], %f52;
	mov.b32 	%r58, 1065353216;
	st.global.u32 	[%rd17], %r58;
	bra.uni 	$L__BB0_31;
$L__BB0_30:
	mov.b32 	%r59, 0;
	st.global.u32 	[%rd16], %r59;
$L__BB0_31:
	add.f32 	%f25, %f21, 0f3F800000;
	ld.global.f32 	%f26, [%rd15+-4];
	setp.eq.f32 	%p19, %f26, 0f00000000;
	@%p19 bra 	$L__BB0_33;
	mul.f32 	%f53, %f26, %f26;
	rcp.rn.f32 	%f54, %f53;
	div.rn.f32 	%f55, %f54, %f25;
	setp.lt.f32 	%p20, %f55, 0f00000000;
	selp.f32 	%f56, 0f00000000, %f55, %p20;
	setp.gt.f32 	%p21, %f56, %f101;
	selp.f32 	%f101, %f56, %f101, %p21;
	st.global.f32 	[%rd16+-4], %f56;
	mov.b32 	%r60, 1065353216;
	st.global.u32 	[%rd17+-4], %r60;
	bra.uni 	$L__BB0_34;
$L__BB0_33:
	mov.b32 	%r61, 0;
	st.global.u32 	[%rd16+-4], %r61;
$L__BB0_34:
	add.f32 	%f98, %f25, 0f3F800000;
	ld.global.f32 	%f30, [%rd15+-8];
	setp.eq.f32 	%p22, %f30, 0f00000000;
	@%p22 bra 	$L__BB0_36;
	mul.f32 	%f57, %f30, %f30;
	rcp.rn.f32 	%f58, %f57;
	div.rn.f32 	%f59, %f58, %f98;
	setp.lt.f32 	%p23, %f59, 0f00000000;
	selp.f32 	%f60, 0f00000000, %f59, %p23;
	setp.gt.f32 	%p24, %f60, %f101;
	selp.f32 	%f101, %f60, %f101, %p24;
	st.global.f32 	[%rd16+-8], %f60;
	mov.b32 	%r62, 1065353216;
	st.global.u32 	[%rd17+-8], %r62;
	bra.uni 	$L__BB0_37;
$L__BB0_36:
	mov.b32 	%r63, 0;
	st.global.u32 	[%rd16+-8], %r63;
$L__BB0_37:
	add.s32 	%r36, %r72, -4;
	add.s32 	%r77, %r77, -4;
	setp.gt.s32 	%p25, %r72, 3;
	mov.u32 	%r72, %r36;
	@%p25 bra 	$L__BB0_16;
	bra.uni 	$L__BB0_18;

}


// ===== COMPILED SASS (sm_100) =====

	.target	sm_100

	.elftype	@"ET_EXEC"


//--------------------- .note.nv.tkinfo           --------------------------
	.section	.note.nv.tkinfo,"",@"SHT_NOTE"
	.sectionflags	@"SHF_NOTE_NV_TKINFO"
	.tkinfo
        /*0018*/ 	.word	0x00000002
        /*0030*/ 	.string	""
        /*0030*/ 	.string	"ptxas"
        /*0030*/ 	.string	"Cuda compilation tools, release 13.0, V13.0.88"
        /*0030*/ 	.string	"Build cuda_13.0.r13.0/compiler.36424714_0"
        /*0030*/ 	.string	"-arch sm_100 -m 64 "



//--------------------- .note.nv.cuinfo           --------------------------
	.section	.note.nv.cuinfo,"",@"SHT_NOTE"
	.sectionflags	@"SHF_NOTE_NV_CUINFO"
        /*0018*/ 	.short	0x0002
        /*001a*/ 	.short	0x0064
        /*001c*/ 	.short	0x0082
	.zero		2


//--------------------- .nv.info                  --------------------------
	.section	.nv.info,"",@"SHT_CUDA_INFO"
	.align	4


	//----- nvinfo : EIATTR_REGCOUNT
	.align		4
        /*0000*/ 	.byte	0x04, 0x2f
        /*0002*/ 	.short	(.L_1 - .L_0)
	.align		4
.L_0:
        /*0004*/ 	.word	index@(_Z16advantage_kernelPfS_S_S_S_S_S_S_Piifi)
        /*0008*/ 	.word	0x00000024


	//----- nvinfo : EIATTR_FRAME_SIZE
	.align		4
.L_1:
        /*000c*/ 	.byte	0x04, 0x11
        /*000e*/ 	.short	(.L_3 - .L_2)
	.align		4
.L_2:
        /*0010*/ 	.word	index@($__internal_1_$__cuda_sm3x_div_rn_noftz_f32_slowpath)
        /*0014*/ 	.word	0x00000000


	//----- nvinfo : EIATTR_FRAME_SIZE
	.align		4
.L_3:
        /*0018*/ 	.byte	0x04, 0x11
        /*001a*/ 	.short	(.L_5 - .L_4)
	.align		4
.L_4:
        /*001c*/ 	.word	index@($__internal_0_$__cuda_sm20_rcp_rn_f32_slowpath)
        /*0020*/ 	.word	0x00000000


	//----- nvinfo : EIATTR_FRAME_SIZE
	.align		4
.L_5:
        /*0024*/ 	.byte	0x04, 0x11
        /*0026*/ 	.short	(.L_7 - .L_6)
	.align		4
.L_6:
        /*0028*/ 	.word	index@(_Z16advantage_kernelPfS_S_S_S_S_S_S_Piifi)
        /*002c*/ 	.word	0x00000000


	//----- nvinfo : EIATTR_MIN_STACK_SIZE
	.align		4
.L_7:
        /*0030*/ 	.byte	0x04, 0x12
        /*0032*/ 	.short	(.L_9 - .L_8)
	.align		4
.L_8:
        /*0034*/ 	.word	index@(_Z16advantage_kernelPfS_S_S_S_S_S_S_Piifi)
        /*0038*/ 	.word	0x00000000
.L_9:


//--------------------- .nv.compat                --------------------------
	.section	.nv.compat,"",@"SHT_CUDA_COMPAT_INFO"
	.align	4
        /*0000*/ 	.byte	0x02, 0x09, 0x00, 0x00, 0x02, 0x02, 0x01, 0x00, 0x02, 0x05, 0x05, 0x00, 0x03, 0x07, 0x01, 0x01
        /*0010*/ 	.byte	0x02, 0x03, 0x00, 0x00, 0x02, 0x06, 0x01, 0x00, 0x04, 0x0b, 0x08, 0x00, 0x01, 0x00, 0x00, 0x00
        /*0020*/ 	.byte	0x00, 0x00, 0x00, 0x00


//--------------------- .nv.info._Z16advantage_kernelPfS_S_S_S_S_S_S_Piifi --------------------------
	.section	.nv.info._Z16advantage_kernelPfS_S_S_S_S_S_S_Piifi,"",@"SHT_CUDA_INFO"
	.sectionflags	@""
	.align	4


	//----- nvinfo : EIATTR_CUDA_API_VERSION
	.align		4
        /*0000*/ 	.byte	0x04, 0x37
        /*0002*/ 	.short	(.L_11 - .L_10)
.L_10:
        /*0004*/ 	.word	0x00000082


	//----- nvinfo : EIATTR_KPARAM_INFO
	.align		4
.L_11:
        /*0008*/ 	.byte	0x04, 0x17
        /*000a*/ 	.short	(.L_13 - .L_12)
.L_12:
        /*000c*/ 	.word	0x00000000
        /*0010*/ 	.short	0x000b
        /*0012*/ 	.short	0x0050
        /*0014*/ 	.byte	0x00, 0xf0, 0x11, 0x00


	//----- nvinfo : EIATTR_KPARAM_INFO
	.align		4
.L_13:
        /*0018*/ 	.byte	0x04, 0x17
        /*001a*/ 	.short	(.L_15 - .L_14)
.L_14:
        /*001c*/ 	.word	0x00000000
        /*0020*/ 	.short	0x000a
        /*0022*/ 	.short	0x004c
        /*0024*/ 	.byte	0x00, 0xf0, 0x11, 0x00


	//----- nvinfo : EIATTR_KPARAM_INFO
	.align		4
.L_15:
        /*0028*/ 	.byte	0x04, 0x17
        /*002a*/ 	.short	(.L_17 - .L_16)
.L_16:
        /*002c*/ 	.word	0x00000000
        /*0030*/ 	.short	0x0009
        /*0032*/ 	.short	0x0048
        /*0034*/ 	.byte	0x00, 0xf0, 0x11, 0x00


	//----- nvinfo : EIATTR_KPARAM_INFO
	.align		4
.L_17:
        /*0038*/ 	.byte	0x04, 0x17
        /*003a*/ 	.short	(.L_19 - .L_18)
.L_18:
        /*003c*/ 	.word	0x00000000
        /*0040*/ 	.short	0x0008
        /*0042*/ 	.short	0x0040
        /*0044*/ 	.byte	0x00, 0xf5, 0x21, 0x00


	//----- nvinfo : EIATTR_KPARAM_INFO
	.align		4
.L_19:
        /*0048*/ 	.byte	0x04, 0x17
        /*004a*/ 	.short	(.L_21 - .L_20)
.L_20:
        /*004c*/ 	.word	0x00000000
        /*0050*/ 	.short	0x0007
        /*0052*/ 	.short	0x0038
        /*0054*/ 	.byte	0x00, 0xf5, 0x21, 0x00


	//----- nvinfo : EIATTR_KPARAM_INFO
	.align		4
.L_21:
        /*0058*/ 	.byte	0x04, 0x17
        /*005a*/ 	.short	(.L_23 - .L_22)
.L_22:
        /*005c*/ 	.word	0x00000000
        /*0060*/ 	.short	0x0006
        /*0062*/ 	.short	0x0030
        /*0064*/ 	.byte	0x00, 0xf5, 0x21, 0x00


	//----- nvinfo : EIATTR_KPARAM_INFO
	.align		4
.L_23:
        /*0068*/ 	.byte	0x04, 0x17
        /*006a*/ 	.short	(.L_25 - .L_24)
.L_24:
        /*006c*/ 	.word	0x00000000
        /*0070*/ 	.short	0x0005
        /*0072*/ 	.short	0x0028
        /*0074*/ 	.byte	0x00, 0xf5, 0x21, 0x00


	//----- nvinfo : EIATTR_KPARAM_INFO
	.align		4
.L_25:
        /*0078*/ 	.byte	0x04, 0x17
        /*007a*/ 	.short	(.L_27 - .L_26)
.L_26:
        /*007c*/ 	.word	0x00000000
        /*0080*/ 	.short	0x0004
        /*0082*/ 	.short	0x0020
        /*0084*/ 	.byte	0x00, 0xf5, 0x21, 0x00


	//----- nvinfo : EIATTR_KPARAM_INFO
	.align		4
.L_27:
        /*0088*/ 	.byte	0x04, 0x17
        /*008a*/ 	.short	(.L_29 - .L_28)
.L_28:
        /*008c*/ 	.word	0x00000000
        /*0090*/ 	.short	0x0003
        /*0092*/ 	.short	0x0018
        /*0094*/ 	.byte	0x00, 0xf5, 0x21, 0x00


	//----- nvinfo : EIATTR_KPARAM_INFO
	.align		4
.L_29:
        /*0098*/ 	.byte	0x04, 0x17
        /*009a*/ 	.short	(.L_31 - .L_30)
.L_30:
        /*009c*/ 	.word	0x00000000
        /*00a0*/ 	.short	0x0002
        /*00a2*/ 	.short	0x0010
        /*00a4*/ 	.byte	0x00, 0xf5, 0x21, 0x00


	//----- nvinfo : EIATTR_KPARAM_INFO
	.align		4
.L_31:
        /*00a8*/ 	.byte	0x04, 0x17
        /*00aa*/ 	.short	(.L_33 - .L_32)
.L_32:
        /*00ac*/ 	.word	0x00000000
        /*00b0*/ 	.short	0x0001
        /*00b2*/ 	.short	0x0008
        /*00b4*/ 	.byte	0x00, 0xf5, 0x21, 0x00


	//----- nvinfo : EIATTR_KPARAM_INFO
	.align		4
.L_33:
        /*00b8*/ 	.byte	0x04, 0x17
        /*00ba*/ 	.short	(.L_35 - .L_34)
.L_34:
        /*00bc*/ 	.word	0x00000000
        /*00c0*/ 	.short	0x0000
        /*00c2*/ 	.short	0x0000
        /*00c4*/ 	.byte	0x00, 0xf5, 0x21, 0x00


	//----- nvinfo : EIATTR_SPARSE_MMA_MASK
	.align		4
.L_35:
        /*00c8*/ 	.byte	0x03, 0x50
        /*00ca*/ 	.short	0x0000


	//----- nvinfo : EIATTR_MAXREG_COUNT
	.align		4
        /*00cc*/ 	.byte	0x03, 0x1b
        /*00ce*/ 	.short	0x00ff


	//----- nvinfo : EIATTR_MERCURY_ISA_VERSION
	.align		4
        /*00d0*/ 	.byte	0x03, 0x5f
        /*00d2*/ 	.short	0x0101


	//----- nvinfo : EIATTR_VRC_CTA_INIT_COUNT
	.align		4
        /*00d4*/ 	.byte	0x02, 0x4a
	.zero		1
	.zero		1


	//----- nvinfo : EIATTR_EXIT_INSTR_OFFSETS
	.align		4
        /*00d8*/ 	.byte	0x04, 0x1c
        /*00da*/ 	.short	(.L_37 - .L_36)


	//   ....[0]....
.L_36:
        /*00dc*/ 	.word	0x00000080


	//   ....[1]....
        /*00e0*/ 	.word	0x00001d60


	//----- nvinfo : EIATTR_CRS_STACK_SIZE
	.align		4
.L_37:
        /*00e4*/ 	.byte	0x04, 0x1e
        /*00e6*/ 	.short	(.L_39 - .L_38)
.L_38:
        /*00e8*/ 	.word	0x00000000


	//----- nvinfo : EIATTR_CBANK_PARAM_SIZE
	.align		4
.L_39:
        /*00ec*/ 	.byte	0x03, 0x19
        /*00ee*/ 	.short	0x0054


	//----- nvinfo : EIATTR_PARAM_CBANK
	.align		4
        /*00f0*/ 	.byte	0x04, 0x0a
        /*00f2*/ 	.short	(.L_41 - .L_40)
	.align		4
.L_40:
        /*00f4*/ 	.word	index@(.nv.constant0._Z16advantage_kernelPfS_S_S_S_S_S_S_Piifi)
        /*00f8*/ 	.short	0x0380
        /*00fa*/ 	.short	0x0054


	//----- nvinfo : EIATTR_SW_WAR
	.align		4
.L_41:
        /*00fc*/ 	.byte	0x04, 0x36
        /*00fe*/ 	.short	(.L_43 - .L_42)
.L_42:
        /*0100*/ 	.word	0x00000008
.L_43:


//--------------------- .nv.callgraph             --------------------------
	.section	.nv.callgraph,"",@"SHT_CUDA_CALLGRAPH"
	.align	4
	.sectionentsize	8
	.align		4
        /*0000*/ 	.word	0x00000000
	.align		4
        /*0004*/ 	.word	0xffffffff
	.align		4
        /*0008*/ 	.word	0x00000000
	.align		4
        /*000c*/ 	.word	0xfffffffe
	.align		4
        /*0010*/ 	.word	0x00000000
	.align		4
        /*0014*/ 	.word	0xfffffffd
	.align		4
        /*0018*/ 	.word	0x00000000
	.align		4
        /*001c*/ 	.word	0xfffffffc


//--------------------- .text._Z16advantage_kernelPfS_S_S_S_S_S_S_Piifi --------------------------
	.section	.text._Z16advantage_kernelPfS_S_S_S_S_S_S_Piifi,"ax",@progbits
	.align	128
        .global         _Z16advantage_kernelPfS_S_S_S_S_S_S_Piifi
        .type           _Z16advantage_kernelPfS_S_S_S_S_S_S_Piifi,@function
        .size           _Z16advantage_kernelPfS_S_S_S_S_S_S_Piifi,(.L_x_82 - _Z16advantage_kernelPfS_S_S_S_S_S_S_Piifi)
        .other          _Z16advantage_kernelPfS_S_S_S_S_S_S_Piifi,@"STO_CUDA_ENTRY STV_DEFAULT"
_Z16advantage_kernelPfS_S_S_S_S_S_S_Piifi:
.text._Z16advantage_kernelPfS_S_S_S_S_S_S_Piifi:
[----:B------:R-:W-:Y:S01]  /*0000*/  LDC R1, c[0x0][0x37c] ;  /* 0x0000df00ff017b82 */ /* 0x000fe20000000800 */
[----:B------:R-:W0:Y:S07]  /*0010*/  S2R R21, SR_TID.X ;  /* 0x0000000000157919 */ /* 0x000e2e0000002100 */
[----:B------:R-:W1:Y:S01]  /*0020*/  S2UR UR4, SR_CTAID.X ;  /* 0x00000000000479c3 */ /* 0x000e620000002500 */
[----:B------:R-:W1:Y:S07]  /*0030*/  LDCU UR5, c[0x0][0x360] ;  /* 0x00006c00ff0577ac */ /* 0x000e6e0008000800 */
[----:B------:R-:W2:Y:S01]  /*0040*/  LDC R0, c[0x0][0x3c8] ;  /* 0x0000f200ff007b82 */ /* 0x000ea20000000800 */
[----:B-1----:R-:W-:-:S06]  /*0050*/  UIMAD UR4, UR4, UR5, URZ ;  /* 0x00000005040472a4 */ /* 0x002fcc000f8e02ff */
[----:B0-----:R-:W-:-:S05]  /*0060*/  VIADD R7, R21, UR4 ;  /* 0x0000000415077c36 */ /* 0x001fca0008000000 */
[----:B--2---:R-:W-:-:S13]  /*0070*/  ISETP.GE.AND P0, PT, R7, R0, PT ;  /* 0x000000000700720c */ /* 0x004fda0003f06270 */
[----:B------:R-:W-:Y:S05]  /*0080*/  @P0 EXIT ;  /* 0x000000000000094d */ /* 0x000fea0003800000 */
[----:B------:R-:W0:Y:S01]  /*0090*/  LDCU UR5, c[0x0][0x3d0] ;  /* 0x00007a00ff0577ac */ /* 0x000e220008000800 */
[----:B------:R-:W-:Y:S01]  /*00a0*/  IMAD.MOV.U32 R6, RZ, RZ, RZ ;  /* 0x000000ffff067224 */ /* 0x000fe200078e00ff */
[----:B------:R-:W1:Y:S01]  /*00b0*/  LDCU.64 UR6, c[0x0][0x358] ;  /* 0x00006b00ff0677ac */ /* 0x000e620008000a00 */
[----:B0-----:R-:W-:-:S09]  /*00c0*/  UISETP.GE.AND UP0, UPT, UR5, 0x2, UPT ;  /* 0x000000020500788c */ /* 0x001fd2000bf06270 */
[----:B-1----:R-:W-:Y:S05]  /*00d0*/  BRA.U !UP0, `(.L_x_0) ;  /* 0x0000000108547547 */ /* 0x002fea000b800000 */
[----:B------:R-:W0:Y:S01]  /*00e0*/  LDC.64 R4, c[0x0][0x3a8] ;  /* 0x0000ea00ff047b82 */ /* 0x000e220000000a00 */
[--C-:B------:R-:W-:Y:S01]  /*00f0*/  VIADDMNMX R0, R0, 0xffffffff, R7.reuse, !PT ;  /* 0xffffffff00007846 */ /* 0x100fe20007800107 */
[----:B------:R-:W-:Y:S01]  /*0100*/  HFMA2 R9, -RZ, RZ, 0, 0 ;  /* 0x00000000ff097431 */ /* 0x000fe200000001ff */
[----:B------:R-:W-:Y:S01]  /*0110*/  BSSY.RECONVERGENT B0, `(.L_x_0) ;  /* 0x0000011000007945 */ /* 0x000fe20003800200 */
[----:B------:R-:W-:Y:S01]  /*0120*/  VIADD R8, R7, 0x1 ;  /* 0x0000000107087836 */ /* 0x000fe20000000000 */
[----:B------:R-:W-:Y:S01]  /*0130*/  UIADD3 UR5, UPT, UPT, UR5, -0x1, URZ ;  /* 0xffffffff05057890 */ /* 0x000fe2000fffe0ff */
[----:B------:R-:W-:-:S11]  /*0140*/  IMAD.IADD R6, R0, 0x1, -R7 ;  /* 0x0000000100067824 */ /* 0x000fd600078e0a07 */
.L_x_3:
[----:B------:R-:W-:-:S13]  /*0150*/  ISETP.NE.AND P0, PT, R9, R6, PT ;  /* 0x000000060900720c */ /* 0x000fda0003f05270 */
[----:B------:R-:W-:Y:S05]  /*0160*/  @!P0 BRA `(.L_x_1) ;  /* 0x00000000002c8947 */ /* 0x000fea0003800000 */
[----:B------:R-:W-:-:S04]  /*0170*/  IMAD.IADD R3, R8, 0x1, R9 ;  /* 0x0000000108037824 */ /* 0x000fc800078e0209 */
[----:B0-----:R-:W-:-:S06]  /*0180*/  IMAD.WIDE R2, R3, 0x4, R4 ;  /* 0x0000000403027825 */ /* 0x001fcc00078e0204 */
[----:B------:R-:W2:Y:S02]  /*0190*/  LDG.E R2, desc[UR6][R2.64] ;  /* 0x0000000602027981 */ /* 0x000ea4000c1e1900 */
[----:B--2---:R-:W-:-:S13]  /*01a0*/  FSETP.NEU.AND P0, PT, R2, RZ, PT ;  /* 0x000000ff0200720b */ /* 0x004fda0003f0d000 */
[----:B------:R-:W-:Y:S05]  /*01b0*/  @P0 BRA `(.L_x_2) ;  /* 0x0000000000140947 */ /* 0x000fea0003800000 */
[----:B------:R-:W-:-:S05]  /*01c0*/  VIADD R9, R9, 0x1 ;  /* 0x0000000109097836 */ /* 0x000fca0000000000 */
[----:B------:R-:W-:-:S13]  /*01d0*/  ISETP.NE.AND P0, PT, R9, UR5, PT ;  /* 0x0000000509007c0c */ /* 0x000fda000bf05270 */
[----:B------:R-:W-:Y:S05]  /*01e0*/  @P0 BRA `(.L_x_3) ;  /* 0xfffffffc00d80947 */ /* 0x000fea000383ffff */
[----:B------:R-:W-:Y:S01]  /*01f0*/  MOV R6, UR5 ;  /* 0x0000000500067c02 */ /* 0x000fe20008000f00 */
[----:B------:R-:W-:Y:S06]  /*0200*/  BRA `(.L_x_1) ;  /* 0x0000000000047947 */ /* 0x000fec0003800000 */
.L_x_2:
[----:B------:R-:W-:-:S07]  /*0210*/  VIADD R6, R9, 0x1 ;  /* 0x0000000109067836 */ /* 0x000fce0000000000 */
.L_x_1:
[----:B------:R-:W-:Y:S05]  /*0220*/  BSYNC.RECONVERGENT B0 ;  /* 0x0000000000007941 */ /* 0x000fea0003800200 */
.L_x_0:
[----:B------:R-:W-:Y:S01]  /*0230*/  ISETP.GE.AND P0, PT, R6, RZ, PT ;  /* 0x000000ff0600720c */ /* 0x000fe20003f06270 */
[----:B------:R-:W-:Y:S01]  /*0240*/  BSSY.RECONVERGENT B0, `(.L_x_4) ;  /* 0x0000105000007945 */ /* 0x000fe20003800200 */
[----:B0-----:R-:W-:-:S11]  /*0250*/  IMAD.MOV.U32 R5, RZ, RZ, RZ ;  /* 0x000000ffff057224 */ /* 0x001fd600078e00ff */
[----:B------:R-:W-:Y:S05]  /*0260*/  @!P0 BRA `(.L_x_5) ;  /* 0x0000001000088947 */ /* 0x000fea0003800000 */
[----:B------:R-:W-:Y:S01]  /*0270*/  LOP3.LUT R0, R6, 0x3, RZ, 0xc0, !PT ;  /* 0x0000000306007812 */ /* 0x000fe200078ec0ff */
[----:B------:R-:W-:Y:S01]  /*0280*/  BSSY.RECONVERGENT B3, `(.L_x_6) ;  /* 0x0000043000037945 */ /* 0x000fe20003800200 */
[----:B------:R-:W-:Y:S01]  /*0290*/  IMAD.MOV.U32 R2, RZ, RZ, RZ ;  /* 0x000000ffff027224 */ /* 0x000fe200078e00ff */
[----:B------:R-:W-:Y:S01]  /*02a0*/  MOV R4, R6 ;  /* 0x0000000600047202 */ /* 0x000fe20000000f00 */
[----:B------:R-:W-:Y:S01]  /*02b0*/  IMAD.MOV.U32 R5, RZ, RZ, RZ ;  /* 0x000000ffff057224 */ /* 0x000fe200078e00ff */
[----:B------:R-:W-:-:S13]  /*02c0*/  ISETP.NE.AND P0, PT, R0, 0x3, PT ;  /* 0x000000030000780c */ /* 0x000fda0003f05270 */
[----:B------:R-:W-:Y:S05]  /*02d0*/  @!P0 BRA `(.L_x_7) ;  /* 0x0000000000f48947 */ /* 0x000fea0003800000 */
[----:B------:R-:W0:Y:S01]  /*02e0*/  LDC.64 R24, c[0x0][0x3a0] ;  /* 0x0000e800ff187b82 */ /* 0x000e220000000a00 */
[----:B------:R-:W1:Y:S01]  /*02f0*/  LDCU UR5, c[0x0][0x3d0] ;  /* 0x00007a00ff0577ac */ /* 0x000e620008000800 */
[----:B------:R-:W-:Y:S01]  /*0300*/  VIADD R0, R6, 0x1 ;  /* 0x0000000106007836 */ /* 0x000fe20000000000 */
[----:B------:R-:W-:Y:S01]  /*0310*/  MOV R4, R6 ;  /* 0x0000000600047202 */ /* 0x000fe20000000f00 */
[----:B------:R-:W-:-:S03]  /*0320*/  IMAD.MOV.U32 R2, RZ, RZ, RZ ;  /* 0x000000ffff027224 */ /* 0x000fc600078e00ff */
[----:B------:R-:W-:Y:S01]  /*0330*/  LOP3.LUT R0, R0, 0x3, RZ, 0xc0, !PT ;  /* 0x0000000300007812 */ /* 0x000fe200078ec0ff */
[----:B------:R-:W2:Y:S04]  /*0340*/  LDC.64 R22, c[0x0][0x398] ;  /* 0x0000e600ff167b82 */ /* 0x000ea80000000a00 */
[----:B------:R-:W-:-:S04]  /*0350*/  IMAD.MOV R3, RZ, RZ, -R0 ;  /* 0x000000ffff037224 */ /* 0x000fc800078e0a00 */
[----:B------:R-:W3:Y:S01]  /*0360*/  LDC.64 R18, c[0x0][0x388] ;  /* 0x0000e200ff127b82 */ /* 0x000ee20000000a00 */
[----:B-1----:R-:W-:-:S07]  /*0370*/  IMAD R14, R7, UR5, R6 ;  /* 0x00000005070e7c24 */ /* 0x002fce000f8e0206 */
.L_x_16:
[----:B-12---:R-:W-:-:S06]  /*0380*/  IMAD.WIDE R8, R14, 0x4, R22 ;  /* 0x000000040e087825 */ /* 0x006fcc00078e0216 */
[----:B------:R-:W2:Y:S01]  /*0390*/  LDG.E R8, desc[UR6][R8.64] ;  /* 0x0000000608087981 */ /* 0x000ea2000c1e1900 */
[----:B------:R-:W-:Y:S01]  /*03a0*/  VIADD R3, R3, 0x1 ;  /* 0x0000000103037836 */ /* 0x000fe20000000000 */
[----:B------:R-:W-:Y:S01]  /*03b0*/  BSSY.RECONVERGENT B4, `(.L_x_8) ;  /* 0x000002c000047945 */ /* 0x000fe20003800200 */
[----:B------:R-:W-:Y:S01]  /*03c0*/  FADD R2, R2, 1 ;  /* 0x3f80000002027421 */ /* 0x000fe20000000000 */
[----:B0-----:R-:W-:Y:S02]  /*03d0*/  IMAD.WIDE R16, R14, 0x4, R24 ;  /* 0x000000040e107825 */ /* 0x001fe400078e0218 */
[----:B------:R-:W-:Y:S02]  /*03e0*/  ISETP.NE.AND P2, PT, R3, RZ, PT ;  /* 0x000000ff0300720c */ /* 0x000fe40003f45270 */
[----:B--2---:R-:W-:-:S13]  /*03f0*/  FSETP.NEU.AND P0, PT, R8, RZ, PT ;  /* 0x000000ff0800720b */ /* 0x004fda0003f0d000 */
[----:B------:R-:W-:Y:S05]  /*0400*/  @!P0 BRA `(.L_x_9) ;  /* 0x0000000000948947 */ /* 0x000fea0003800000 */
[----:B------:R-:W-:Y:S01]  /*0410*/  FMUL R11, R8, R8 ;  /* 0x00000008080b7220 */ /* 0x000fe20000400000 */
[----:B------:R-:W-:Y:S03]  /*0420*/  BSSY.RECONVERGENT B2, `(.L_x_10) ;  /* 0x000000d000027945 */ /* 0x000fe60003800200 */
[----:B------:R-:W-:-:S05]  /*0430*/  VIADD R0, R11, 0x1800000 ;  /* 0x018000000b007836 */ /* 0x000fca0000000000 */
[----:B------:R-:W-:-:S04]  /*0440*/  LOP3.LUT R0, R0, 0x7f800000, RZ, 0xc0, !PT ;  /* 0x7f80000000007812 */ /* 0x000fc800078ec0ff */
[----:B------:R-:W-:-:S13]  /*0450*/  ISETP.GT.U32.AND P0, PT, R0, 0x1ffffff, PT ;  /* 0x01ffffff0000780c */ /* 0x000fda0003f04070 */
[----:B------:R-:W-:Y:S05]  /*0460*/  @P0 BRA `(.L_x_11) ;  /* 0x0000000000100947 */ /* 0x000fea0003800000 */
[----:B------:R-:W-:Y:S02]  /*0470*/  MOV R0, R11 ;  /* 0x0000000b00007202 */ /* 0x000fe40000000f00 */
[----:B------:R-:W-:-:S07]  /*0480*/  MOV R8, 0x4a0 ;  /* 0x000004a000087802 */ /* 0x000fce0000000f00 */
[----:B---3--:R-:W-:Y:S05]  /*0490*/  CALL.REL.NOINC `($__internal_0_$__cuda_sm20_rcp_rn_f32_slowpath) ;  /* 0x0000001800347944 */ /* 0x008fea0003c00000 */
[----:B------:R-:W-:Y:S05]  /*04a0*/  BRA `(.L_x_12) ;  /* 0x0000000000107947 */ /* 0x000fea0003800000 */
.L_x_11:
[----:B------:R-:W0:Y:S02]  /*04b0*/  MUFU.RCP R26, R11 ;  /* 0x0000000b001a7308 */ /* 0x000e240000001000 */
[----:B0-----:R-:W-:-:S04]  /*04c0*/  FFMA R0, R11, R26, -1 ;  /* 0xbf8000000b007423 */ /* 0x001fc8000000001a */
[----:B------:R-:W-:-:S04]  /*04d0*/  FADD.FTZ R9, -R0, -RZ ;  /* 0x800000ff00097221 */ /* 0x000fc80000010100 */
[----:B------:R-:W-:-:S07]  /*04e0*/  FFMA R26, R26, R9, R26 ;  /* 0x000000091a1a7223 */ /* 0x000fce000000001a */
.L_x_12:
[----:B------:R-:W-:Y:S05]  /*04f0*/  BSYNC.RECONVERGENT B2 ;  /* 0x0000000000027941 */ /* 0x000fea0003800200 */
.L_x_10:
[----:B------:R-:W0:Y:S01]  /*0500*/  MUFU.RCP R9, R2 ;  /* 0x0000000200097308 */ /* 0x000e220000001000 */
[----:B------:R-:W-:Y:S07]  /*0510*/  BSSY.RECONVERGENT B5, `(.L_x_13) ;  /* 0x000000b000057945 */ /* 0x000fee0003800200 */
[----:B------:R-:W1:Y:S01]  /*0520*/  FCHK P0, R26, R2 ;  /* 0x000000021a007302 */ /* 0x000e620000000000 */
[----:B0-----:R-:W-:-:S04]  /*0530*/  FFMA R0, -R2, R9, 1 ;  /* 0x3f80000002007423 */ /* 0x001fc80000000109 */
[----:B------:R-:W-:-:S04]  /*0540*/  FFMA R0, R9, R0, R9 ;  /* 0x0000000009007223 */ /* 0x000fc80000000009 */
[----:B------:R-:W-:-:S04]  /*0550*/  FFMA R9, R0, R26, RZ ;  /* 0x0000001a00097223 */ /* 0x000fc800000000ff */
[----:B------:R-:W-:-:S04]  /*0560*/  FFMA R8, -R2, R9, R26 ;  /* 0x0000000902087223 */ /* 0x000fc8000000011a */
[----:B------:R-:W-:Y:S01]  /*0570*/  FFMA R0, R0, R8, R9 ;  /* 0x0000000800007223 */ /* 0x000fe20000000009 */
[----:B-1----:R-:W-:Y:S06]  /*0580*/  @!P0 BRA `(.L_x_14) ;  /* 0x00000000000c8947 */ /* 0x002fec0003800000 */
[----:B------:R-:W-:Y:S01]  /*0590*/  IMAD.MOV.U32 R28, RZ, RZ, R2 ;  /* 0x000000ffff1c7224 */ /* 0x000fe200078e0002 */
[----:B------:R-:W-:-:S07]  /*05a0*/  MOV R8, 0x5c0 ;  /* 0x000005c000087802 */ /* 0x000fce0000000f00 */
[----:B---3--:R-:W-:Y:S05]  /*05b0*/  CALL.REL.NOINC `($__internal_1_$__cuda_sm3x_div_rn_noftz_f32_slowpath) ;  /* 0x0000001800c07944 */ /* 0x008fea0003c00000 */
.L_x_14:
[----:B------:R-:W-:Y:S05]  /*05c0*/  BSYNC.RECONVERGENT B5 ;  /* 0x0000000000057941 */ /* 0x000fea0003800200 */
.L_x_13:
[----:B------:R-:W-:Y:S01]  /*05d0*/  FSETP.GEU.AND P0, PT, R0, RZ, PT ;  /* 0x000000ff0000720b */ /* 0x000fe20003f0e000 */
[----:B------:R-:W-:Y:S02]  /*05e0*/  IMAD.MOV.U32 R11, RZ, RZ, 0x3f800000 ;  /* 0x3f800000ff0b7424 */ /* 0x000fe400078e00ff */
[----:B---3--:R-:W-:Y:S01]  /*05f0*/  IMAD.WIDE R8, R14, 0x4, R18 ;  /* 0x000000040e087825 */ /* 0x008fe200078e0212 */
[----:B------:R-:W-:-:S04]  /*0600*/  FSEL R0, R0, RZ, P0 ;  /* 0x000000ff00007208 */ /* 0x000fc80000000000 */
[CC--:B------:R-:W-:Y:S01]  /*0610*/  FSETP.GT.AND P0, PT, R0.reuse, R5.reuse, PT ;  /* 0x000000050000720b */ /* 0x0c0fe20003f04000 */
[----:B------:R1:W-:Y:S03]  /*0620*/  STG.E desc[UR6][R16.64], R0 ;  /* 0x0000000010007986 */ /* 0x0003e6000c101906 */
[----:B------:R-:W-:Y:S01]  /*0630*/  FSEL R5, R0, R5, P0 ;  /* 0x0000000500057208 */ /* 0x000fe20000000000 */
[----:B------:R1:W-:Y:S01]  /*0640*/  STG.E desc[UR6][R8.64], R11 ;  /* 0x0000000b08007986 */ /* 0x0003e2000c101906 */
[----:B------:R-:W-:Y:S07]  /*0650*/  BRA `(.L_x_15) ;  /* 0x0000000000047947 */ /* 0x000fee0003800000 */
.L_x_9:
[----:B------:R0:W-:Y:S02]  /*0660*/  STG.E desc[UR6][R16.64], RZ ;  /* 0x000000ff10007986 */ /* 0x0001e4000c101906 */
.L_x_15:
[----:B------:R-:W-:Y:S05]  /*0670*/  BSYNC.RECONVERGENT B4 ;  /* 0x0000000000047941 */ /* 0x000fea0003800200 */
.L_x_8:
[----:B------:R-:W-:Y:S01]  /*0680*/  VIADD R4, R4, 0xffffffff ;  /* 0xffffffff04047836 */ /* 0x000fe20000000000 */
[----:B------:R-:W-:Y:S01]  /*0690*/  IADD3 R14, PT, PT, R14, -0x1, RZ ;  /* 0xffffffff0e0e7810 */ /* 0x000fe20007ffe0ff */
[----:B------:R-:W-:Y:S06]  /*06a0*/  @P2 BRA `(.L_x_16) ;  /* 0xfffffffc00342947 */ /* 0x000fec000383ffff */
.L_x_7:
[----:B------:R-:W-:Y:S05]  /*06b0*/  BSYNC.RECONVERGENT B3 ;  /* 0x0000000000037941 */ /* 0x000fea0003800200 */
.L_x_6:
[----:B------:R-:W-:-:S13]  /*06c0*/  ISETP.GE.U32.AND P0, PT, R6, 0x3, PT ;  /* 0x000000030600780c */ /* 0x000fda0003f06070 */
[----:B------:R-:W-:Y:S05]  /*06d0*/  @!P0 BRA `(.L_x_5) ;  /* 0x0000000800ec8947 */ /* 0x000fea0003800000 */
[----:B------:R-:W2:Y:S01]  /*06e0*/  LDC.64 R32, c[0x0][0x398] ;  /* 0x0000e600ff207b82 */ /* 0x000ea20000000a00 */
[----:B------:R-:W4:Y:S07]  /*06f0*/  LDCU UR5, c[0x0][0x3d0] ;  /* 0x00007a00ff0577ac */ /* 0x000f2e0008000800 */
[----:B------:R-:W5:Y:S08]  /*0700*/  LDC.64 R24, c[0x0][0x388] ;  /* 0x0000e200ff187b82 */ /* 0x000f700000000a00 */
[----:B------:R-:W0:Y:S01]  /*0710*/  LDC.64 R14, c[0x0][0x3a0] ;  /* 0x0000e800ff0e7b82 */ /* 0x000e220000000a00 */
[----:B----4-:R-:W-:Y:S01]  /*0720*/  IMAD R3, R7, UR5, R4 ;  /* 0x0000000507037c24 */ /* 0x010fe2000f8e0204 */
[----:B--2---:R-:W-:-:S04]  /*0730*/  IADD3 R32, P0, PT, R32, -0x4, RZ ;  /* 0xfffffffc20207810 */ /* 0x004fc80007f1e0ff */
[----:B------:R-:W-:Y:S02]  /*0740*/  IADD3.X R33, PT, PT, R33, -0x1, RZ, P0, !PT ;  /* 0xffffffff21217810 */ /* 0x000fe400007fe4ff */
[----:B-----5:R-:W-:-:S04]  /*0750*/  IADD3 R24, P1, PT, R24, -0x4, RZ ;  /* 0xfffffffc18187810 */ /* 0x020fc80007f3e0ff */
[----:B------:R-:W-:-:S09]  /*0760*/  IADD3.X R25, PT, PT, R25, -0x1, RZ, P1, !PT ;  /* 0xffffffff19197810 */ /* 0x000fd20000ffe4ff */
.L_x_48:
[----:B------:R-:W-:-:S05]  /*0770*/  IMAD.WIDE R22, R3, 0x4, R32 ;  /* 0x0000000403167825 */ /* 0x000fca00078e0220 */
[----:B-12---:R-:W2:Y:S01]  /*0780*/  LDG.E R0, desc[UR6][R22.64+0x4] ;  /* 0x0000040616007981 */ /* 0x006ea2000c1e1900 */
[C---:B0--34-:R-:W-:Y:S01]  /*0790*/  IMAD.WIDE R18, R3.reuse, 0x4, R14 ;  /* 0x0000000403127825 */ /* 0x059fe200078e020e */
[----:B------:R-:W-:Y:S03]  /*07a0*/  BSSY.RECONVERGENT B3, `(.L_x_17) ;  /* 0x0000029000037945 */ /* 0x000fe60003800200 */
[----:B------:R-:W-:Y:S01]  /*07b0*/  FADD R2, R2, 1 ;  /* 0x3f80000002027421 */ /* 0x000fe20000000000 */
[----:B------:R-:W-:Y:S01]  /*07c0*/  IMAD.WIDE R16, R3, 0x4, R24 ;  /* 0x0000000403107825 */ /* 0x000fe200078e0218 */
[----:B--2---:R-:W-:-:S13]  /*07d0*/  FSETP.NEU.AND P0, PT, R0, RZ, PT ;  /* 0x000000ff0000720b */ /* 0x004fda0003f0d000 */
[----:B------:R0:W-:Y:S01]  /*07e0*/  @!P0 STG.E desc[UR6][R18.64], RZ ;  /* 0x000000ff12008986 */ /* 0x0001e2000c101906 */
[----:B------:R-:W-:Y:S05]  /*07f0*/  @!P0 BRA `(.L_x_18) ;  /* 0x00000000008c8947 */ /* 0x000fea0003800000 */
[----:B------:R-:W-:Y:S01]  /*0800*/  FMUL R11, R0, R0 ;  /* 0x00000000000b7220 */ /* 0x000fe20000400000 */
[----:B------:R-:W-:Y:S03]  /*0810*/  BSSY.RECONVERGENT B2, `(.L_x_19) ;  /* 0x000000d000027945 */ /* 0x000fe60003800200 */
[----:B------:R-:W-:-:S05]  /*0820*/  VIADD R0, R11, 0x1800000 ;  /* 0x018000000b007836 */ /* 0x000fca0000000000 */
[----:B------:R-:W-:-:S04]  /*0830*/  LOP3.LUT R0, R0, 0x7f800000, RZ, 0xc0, !PT ;  /* 0x7f80000000007812 */ /* 0x000fc800078ec0ff */
[----:B------:R-:W-:-:S13]  /*0840*/  ISETP.GT.U32.AND P0, PT, R0, 0x1ffffff, PT ;  /* 0x01ffffff0000780c */ /* 0x000fda0003f04070 */
[----:B------:R-:W-:Y:S05]  /*0850*/  @P0 BRA `(.L_x_20) ;  /* 0x0000000000100947 */ /* 0x000fea0003800000 */
[----:B------:R-:W-:Y:S01]  /*0860*/  IMAD.MOV.U32 R0, RZ, RZ, R11 ;  /* 0x000000ffff007224 */ /* 0x000fe200078e000b */
[----:B------:R-:W-:-:S07]  /*0870*/  MOV R8, 0x890 ;  /* 0x0000089000087802 */ /* 0x000fce0000000f00 */
[----:B0-----:R-:W-:Y:S05]  /*0880*/  CALL.REL.NOINC `($__internal_0_$__cuda_sm20_rcp_rn_f32_slowpath) ;  /* 0x0000001400387944 */ /* 0x001fea0003c00000 */
[----:B------:R-:W-:Y:S05]  /*0890*/  BRA `(.L_x_21) ;  /* 0x0000000000107947 */ /* 0x000fea0003800000 */
.L_x_20:
[----:B------:R-:W1:Y:S02]  /*08a0*/  MUFU.RCP R26, R11 ;  /* 0x0000000b001a7308 */ /* 0x000e640000001000 */
[----:B-1----:R-:W-:-:S04]  /*08b0*/  FFMA R0, R11, R26, -1 ;  /* 0xbf8000000b007423 */ /* 0x002fc8000000001a */
[----:B------:R-:W-:-:S04]  /*08c0*/  FADD.FTZ R9, -R0, -RZ ;  /* 0x800000ff00097221 */ /* 0x000fc80000010100 */
[----:B------:R-:W-:-:S07]  /*08d0*/  FFMA R26, R26, R9, R26 ;  /* 0x000000091a1a7223 */ /* 0x000fce000000001a */
.L_x_21:
[----:B------:R-:W-:Y:S05]  /*08e0*/  BSYNC.RECONVERGENT B2 ;  /* 0x0000000000027941 */ /* 0x000fea0003800200 */
.L_x_19:
[----:B------:R-:W1:Y:S01]  /*08f0*/  MUFU.RCP R9, R2 ;  /* 0x0000000200097308 */ /* 0x000e620000001000 */
[----:B------:R-:W-:Y:S07]  /*0900*/  BSSY.RECONVERGENT B4, `(.L_x_22) ;  /* 0x000000b000047945 */ /* 0x000fee0003800200 */
[----:B------:R-:W2:Y:S01]  /*0910*/  FCHK P0, R26, R2 ;  /* 0x000000021a007302 */ /* 0x000ea20000000000 */
[----:B-1----:R-:W-:-:S04]  /*0920*/  FFMA R0, -R2, R9, 1 ;  /* 0x3f80000002007423 */ /* 0x002fc80000000109 */
[----:B------:R-:W-:-:S04]  /*0930*/  FFMA R0, R9, R0, R9 ;  /* 0x0000000009007223 */ /* 0x000fc80000000009 */
[----:B------:R-:W-:-:S04]  /*0940*/  FFMA R9, R0, R26, RZ ;  /* 0x0000001a00097223 */ /* 0x000fc800000000ff */
[----:B------:R-:W-:-:S04]  /*0950*/  FFMA R8, -R2, R9, R26 ;  /* 0x0000000902087223 */ /* 0x000fc8000000011a */
[----:B------:R-:W-:Y:S01]  /*0960*/  FFMA R0, R0, R8, R9 ;  /* 0x0000000800007223 */ /* 0x000fe20000000009 */
[----:B--2---:R-:W-:Y:S06]  /*0970*/  @!P0 BRA `(.L_x_23) ;  /* 0x00000000000c8947 */ /* 0x004fec0003800000 */
[----:B------:R-:W-:Y:S01]  /*0980*/  IMAD.MOV.U32 R28, RZ, RZ, R2 ;  /* 0x000000ffff1c7224 */ /* 0x000fe200078e0002 */
[----:B------:R-:W-:-:S07]  /*0990*/  MOV R8, 0x9b0 ;  /* 0x000009b000087802 */ /* 0x000fce0000000f00 */
[----:B0-----:R-:W-:Y:S05]  /*09a0*/  CALL.REL.NOINC `($__internal_1_$__cuda_sm3x_div_rn_noftz_f32_slowpath) ;  /* 0x0000001400c47944 */ /* 0x001fea0003c00000 */
.L_x_23:
[----:B------:R-:W-:Y:S05]  /*09b0*/  BSYNC.RECONVERGENT B4 ;  /* 0x0000000000047941 */ /* 0x000fea0003800200 */
.L_x_22:
[----:B------:R-:W-:Y:S01]  /*09c0*/  FSETP.GEU.AND P0, PT, R0, RZ, PT ;  /* 0x000000ff0000720b */ /* 0x000fe20003f0e000 */
[----:B------:R-:W-:-:S03]  /*09d0*/  HFMA2 R9, -RZ, RZ, 1.875, 0 ;  /* 0x3f800000ff097431 */ /* 0x000fc600000001ff */
[----:B------:R-:W-:-:S04]  /*09e0*/  FSEL R0, R0, RZ, P0 ;  /* 0x000000ff00007208 */ /* 0x000fc80000000000 */
[CC--:B------:R-:W-:Y:S01]  /*09f0*/  FSETP.GT.AND P0, PT, R0.reuse, R5.reuse, PT ;  /* 0x000000050000720b */ /* 0x0c0fe20003f04000 */
[----:B------:R1:W-:Y:S03]  /*0a00*/  STG.E desc[UR6][R18.64], R0 ;  /* 0x0000000012007986 */ /* 0x0003e6000c101906 */
[----:B------:R-:W-:Y:S01]  /*0a10*/  FSEL R5, R0, R5, P0 ;  /* 0x0000000500057208 */ /* 0x000fe20000000000 */
[----:B------:R1:W-:Y:S08]  /*0a20*/  STG.E desc[UR6][R16.64+0x4], R9 ;  /* 0x0000040910007986 */ /* 0x0003f0000c101906 */
.L_x_18:
[----:B------:R-:W-:Y:S05]  /*0a30*/  BSYNC.RECONVERGENT B3 ;  /* 0x0000000000037941 */ /* 0x000fea0003800200 */
.L_x_17:
[----:B-1----:R-:W2:Y:S01]  /*0a40*/  LDG.E R0, desc[UR6][R22.64] ;  /* 0x0000000616007981 */ /* 0x002ea2000c1e1900 */
[----:B------:R-:W-:Y:S01]  /*0a50*/  BSSY.RECONVERGENT B3, `(.L_x_24) ;  /* 0x0000029000037945 */ /* 0x000fe20003800200 */
[----:B------:R-:W-:Y:S01]  /*0a60*/  FADD R2, R2, 1 ;  /* 0x3f80000002027421 */ /* 0x000fe20000000000 */
        /* <DEDUP_REMOVED lines=12> */
.L_x_27:
[----:B------:R-:W1:Y:S02]  /*0b30*/  MUFU.RCP R26, R11 ;  /* 0x0000000b001a7308 */ /* 0x000e640000001000 */
[----:B-1----:R-:W-:-:S04]  /*0b40*/  FFMA R0, R11, R26, -1 ;  /* 0xbf8000000b007423 */ /* 0x002fc8000000001a */
[----:B------:R-:W-:-:S04]  /*0b50*/  FADD.FTZ R9, -R0, -RZ ;  /* 0x800000ff00097221 */ /* 0x000fc80000010100 */
[----:B------:R-:W-:-:S07]  /*0b60*/  FFMA R26, R26, R9, R26 ;  /* 0x000000091a1a7223 */ /* 0x000fce000000001a */
.L_x_28:
[----:B------:R-:W-:Y:S05]  /*0b70*/  BSYNC.RECONVERGENT B2 ;  /* 0x0000000000027941 */ /* 0x000fea0003800200 */
.L_x_26:
        /* <DEDUP_REMOVED lines=12> */
.L_x_30:
[----:B------:R-:W-:Y:S05]  /*0c40*/  BSYNC.RECONVERGENT B4 ;  /* 0x0000000000047941 */ /* 0x000fea0003800200 */
.L_x_29:
[C---:B------:R-:W-:Y:S02]  /*0c50*/  FSETP.GEU.AND P0, PT, R0.reuse, RZ, PT ;  /* 0x000000ff0000720b */ /* 0x040fe40003f0e000 */
[----:B------:R-:W-:Y:S02]  /*0c60*/  MOV R9, 0x3f800000 ;  /* 0x3f80000000097802 */ /* 0x000fe40000000f00 */
[----:B------:R-:W-:-:S04]  /*0c70*/  FSEL R0, R0, RZ, P0 ;  /* 0x000000ff00007208 */ /* 0x000fc80000000000 */
[CC--:B------:R-:W-:Y:S01]  /*0c80*/  FSETP.GT.AND P0, PT, R0.reuse, R5.reuse, PT ;  /* 0x000000050000720b */ /* 0x0c0fe20003f04000 */
[----:B------:R2:W-:Y:S03]  /*0c90*/  STG.E desc[UR6][R18.64+-0x4], R0 ;  /* 0xfffffc0012007986 */ /* 0x0005e6000c101906 */
[----:B------:R-:W-:Y:S01]  /*0ca0*/  FSEL R5, R0, R5, P0 ;  /* 0x0000000500057208 */ /* 0x000fe20000000000 */
[----:B------:R2:W-:Y:S01]  /*0cb0*/  STG.E desc[UR6][R16.64], R9 ;  /* 0x0000000910007986 */ /* 0x0005e2000c101906 */
[----:B------:R-:W-:Y:S07]  /*0cc0*/  BRA `(.L_x_31) ;  /* 0x0000000000047947 */ /* 0x000fee0003800000 */
.L_x_25:
[----:B------:R1:W-:Y:S02]  /*0cd0*/  STG.E desc[UR6][R18.64+-0x4], RZ ;  /* 0xfffffcff12007986 */ /* 0x0003e4000c101906 */
.L_x_31:
[----:B------:R-:W-:Y:S05]  /*0ce0*/  BSYNC.RECONVERGENT B3 ;  /* 0x0000000000037941 */ /* 0x000fea0003800200 */
.L_x_24:
[----:B--2---:R-:W2:Y:S01]  /*0cf0*/  LDG.E R0, desc[UR6][R22.64+-0x4] ;  /* 0xfffffc0616007981 */ /* 0x004ea2000c1e1900 */
        /* <DEDUP_REMOVED lines=12> */
[----:B01----:R-:W-:Y:S05]  /*0dc0*/  CALL.REL.NOINC `($__internal_0_$__cuda_sm20_rcp_rn_f32_slowpath) ;  /* 0x0000000c00e87944 */ /* 0x003fea0003c00000 */
[----:B------:R-:W-:Y:S05]  /*0dd0*/  BRA `(.L_x_36) ;  /* 0x0000000000107947 */ /* 0x000fea0003800000 */
.L_x_35:
[----:B------:R-:W2:Y:S02]  /*0de0*/  MUFU.RCP R26, R11 ;  /* 0x0000000b001a7308 */ /* 0x000ea40000001000 */
[----:B--2---:R-:W-:-:S04]  /*0df0*/  FFMA R0, R11, R26, -1 ;  /* 0xbf8000000b007423 */ /* 0x004fc8000000001a */
[----:B------:R-:W-:-:S04]  /*0e00*/  FADD.FTZ R9, -R0, -RZ ;  /* 0x800000ff00097221 */ /* 0x000fc80000010100 */
[----:B------:R-:W-:-:S07]  /*0e10*/  FFMA R26, R26, R9, R26 ;  /* 0x000000091a1a7223 */ /* 0x000fce000000001a */
.L_x_36:
[----:B------:R-:W-:Y:S05]  /*0e20*/  BSYNC.RECONVERGENT B2 ;  /* 0x0000000000027941 */ /* 0x000fea0003800200 */
.L_x_34:
[----:B------:R-:W2:Y:S01]  /*0e30*/  MUFU.RCP R9, R2 ;  /* 0x0000000200097308 */ /* 0x000ea20000001000 */
[----:B------:R-:W-:Y:S07]  /*0e40*/  BSSY.RECONVERGENT B4, `(.L_x_37) ;  /* 0x000000b000047945 */ /* 0x000fee0003800200 */
[----:B------:R-:W3:Y:S01]  /*0e50*/  FCHK P0, R26, R2 ;  /* 0x000000021a007302 */ /* 0x000ee20000000000 */
[----:B--2---:R-:W-:-:S04]  /*0e60*/  FFMA R0, -R2, R9, 1 ;  /* 0x3f80000002007423 */ /* 0x004fc80000000109 */
[----:B------:R-:W-:-:S04]  /*0e70*/  FFMA R0, R9, R0, R9 ;  /* 0x0000000009007223 */ /* 0x000fc80000000009 */
[----:B------:R-:W-:-:S04]  /*0e80*/  FFMA R9, R0, R26, RZ ;  /* 0x0000001a00097223 */ /* 0x000fc800000000ff */
[----:B------:R-:W-:-:S04]  /*0e90*/  FFMA R8, -R2, R9, R26 ;  /* 0x0000000902087223 */ /* 0x000fc8000000011a */
[----:B------:R-:W-:Y:S01]  /*0ea0*/  FFMA R0, R0, R8, R9 ;  /* 0x0000000800007223 */ /* 0x000fe20000000009 */
[----:B---3--:R-:W-:Y:S06]  /*0eb0*/  @!P0 BRA `(.L_x_38) ;  /* 0x00000000000c8947 */ /* 0x008fec0003800000 */
[----:B------:R-:W-:Y:S01]  /*0ec0*/  IMAD.MOV.U32 R28, RZ, RZ, R2 ;  /* 0x000000ffff1c7224 */ /* 0x000fe200078e0002 */
[----:B------:R-:W-:-:S07]  /*0ed0*/  MOV R8, 0xef0 ;  /* 0x00000ef000087802 */ /* 0x000fce0000000f00 */
[----:B01----:R-:W-:Y:S05]  /*0ee0*/  CALL.REL.NOINC `($__internal_1_$__cuda_sm3x_div_rn_noftz_f32_slowpath) ;  /* 0x0000001000747944 */ /* 0x003fea0003c00000 */
.L_x_38:
[----:B------:R-:W-:Y:S05]  /*0ef0*/  BSYNC.RECONVERGENT B4 ;  /* 0x0000000000047941 */ /* 0x000fea0003800200 */
.L_x_37:
[----:B------:R-:W-:Y:S01]  /*0f00*/  FSETP.GEU.AND P0, PT, R0, RZ, PT ;  /* 0x000000ff0000720b */ /* 0x000fe20003f0e000 */
[----:B------:R-:W-:-:S03]  /*0f10*/  HFMA2 R9, -RZ, RZ, 1.875, 0 ;  /* 0x3f800000ff097431 */ /* 0x000fc600000001ff */
[----:B------:R-:W-:-:S04]  /*0f20*/  FSEL R0, R0, RZ, P0 ;  /* 0x000000ff00007208 */ /* 0x000fc80000000000 */
[CC--:B------:R-:W-:Y:S01]  /*0f30*/  FSETP.GT.AND P0, PT, R0.reuse, R5.reuse, PT ;  /* 0x000000050000720b */ /* 0x0c0fe20003f04000 */
[----:B------:R2:W-:Y:S03]  /*0f40*/  STG.E desc[UR6][R18.64+-0x8], R0 ;  /* 0xfffff80012007986 */ /* 0x0005e6000c101906 */
[----:B------:R-:W-:Y:S01]  /*0f50*/  FSEL R5, R0, R5, P0 ;  /* 0x0000000500057208 */ /* 0x000fe20000000000 */
[----:B------:R2:W-:Y:S01]  /*0f60*/  STG.E desc[UR6][R16.64+-0x4], R9 ;  /* 0xfffffc0910007986 */ /* 0x0005e2000c101906 */
[----:B------:R-:W-:Y:S07]  /*0f70*/  BRA `(.L_x_39) ;  /* 0x0000000000047947 */ /* 0x000fee0003800000 */
.L_x_33:
[----:B------:R3:W-:Y:S02]  /*0f80*/  STG.E desc[UR6][R18.64+-0x8], RZ ;  /* 0xfffff8ff12007986 */ /* 0x0007e4000c101906 */
.L_x_39:
[----:B------:R-:W-:Y:S05]  /*0f90*/  BSYNC.RECONVERGENT B3 ;  /* 0x0000000000037941 */ /* 0x000fea0003800200 */
.L_x_32:
[----:B------:R-:W4:Y:S01]  /*0fa0*/  LDG.E R22, desc[UR6][R22.64+-0x8] ;  /* 0xfffff80616167981 */ /* 0x000f22000c1e1900 */
[----:B------:R-:W-:Y:S01]  /*0fb0*/  BSSY.RECONVERGENT B3, `(.L_x_40) ;  /* 0x0000029000037945 */ /* 0x000fe20003800200 */
[----:B------:R-:W-:Y:S01]  /*0fc0*/  FADD R2, R2, 1 ;  /* 0x3f80000002027421 */ /* 0x000fe20000000000 */
[----:B----4-:R-:W-:-:S13]  /*0fd0*/  FSETP.NEU.AND P0, PT, R22, RZ, PT ;  /* 0x000000ff1600720b */ /* 0x010fda0003f0d000 */
[----:B------:R-:W-:Y:S05]  /*0fe0*/  @!P0 BRA `(.L_x_41) ;  /* 0x0000000000908947 */ /* 0x000fea0003800000 */
[----:B------:R-:W-:Y:S01]  /*0ff0*/  FMUL R11, R22, R22 ;  /* 0x00000016160b7220 */ /* 0x000fe20000400000 */
[----:B------:R-:W-:Y:S03]  /*1000*/  BSSY.RECONVERGENT B2, `(.L_x_42) ;  /* 0x000000d000027945 */ /* 0x000fe60003800200 */
[----:B--2---:R-:W-:-:S05]  /*1010*/  VIADD R0, R11, 0x1800000 ;  /* 0x018000000b007836 */ /* 0x004fca0000000000 */
[----:B------:R-:W-:-:S04]  /*1020*/  LOP3.LUT R0, R0, 0x7f800000, RZ, 0xc0, !PT ;  /* 0x7f80000000007812 */ /* 0x000fc800078ec0ff */
[----:B------:R-:W-:-:S13]  /*1030*/  ISETP.GT.U32.AND P0, PT, R0, 0x1ffffff, PT ;  /* 0x01ffffff0000780c */ /* 0x000fda0003f04070 */
[----:B------:R-:W-:Y:S05]  /*1040*/  @P0 BRA `(.L_x_43) ;  /* 0x0000000000100947 */ /* 0x000fea0003800000 */
[----:B------:R-:W-:Y:S01]  /*1050*/  IMAD.MOV.U32 R0, RZ, RZ, R11 ;  /* 0x000000ffff007224 */ /* 0x000fe200078e000b */
[----:B------:R-:W-:-:S07]  /*1060*/  MOV R8, 0x1080 ;  /* 0x0000108000087802 */ /* 0x000fce0000000f00 */
[----:B01-3--:R-:W-:Y:S05]  /*1070*/  CALL.REL.NOINC `($__internal_0_$__cuda_sm20_rcp_rn_f32_slowpath) ;  /* 0x0000000c003c7944 */ /* 0x00bfea0003c00000 */
[----:B------:R-:W-:Y:S05]  /*1080*/  BRA `(.L_x_44) ;  /* 0x0000000000107947 */ /* 0x000fea0003800000 */
.L_x_43:
[----:B------:R-:W2:Y:S02]  /*1090*/  MUFU.RCP R26, R11 ;  /* 0x0000000b001a7308 */ /* 0x000ea40000001000 */
[----:B--2---:R-:W-:-:S04]  /*10a0*/  FFMA R0, R11, R26, -1 ;  /* 0xbf8000000b007423 */ /* 0x004fc8000000001a */
[----:B------:R-:W-:-:S04]  /*10b0*/  FADD.FTZ R9, -R0, -RZ ;  /* 0x800000ff00097221 */ /* 0x000fc80000010100 */
[----:B------:R-:W-:-:S07]  /*10c0*/  FFMA R26, R26, R9, R26 ;  /* 0x000000091a1a7223 */ /* 0x000fce000000001a */
.L_x_44:
[----:B------:R-:W-:Y:S05]  /*10d0*/  BSYNC.RECONVERGENT B2 ;  /* 0x0000000000027941 */ /* 0x000fea0003800200 */
.L_x_42:
[----:B------:R-:W2:Y:S01]  /*10e0*/  MUFU.RCP R9, R2 ;  /* 0x0000000200097308 */ /* 0x000ea20000001000 */
[----:B------:R-:W-:Y:S07]  /*10f0*/  BSSY.RECONVERGENT B4, `(.L_x_45) ;  /* 0x000000b000047945 */ /* 0x000fee0003800200 */
[----:B------:R-:W4:Y:S01]  /*1100*/  FCHK P0, R26, R2 ;  /* 0x000000021a007302 */ /* 0x000f220000000000 */
[----:B--2---:R-:W-:-:S04]  /*1110*/  FFMA R0, -R2, R9, 1 ;  /* 0x3f80000002007423 */ /* 0x004fc80000000109 */
[----:B------:R-:W-:-:S04]  /*1120*/  FFMA R0, R9, R0, R9 ;  /* 0x0000000009007223 */ /* 0x000fc80000000009 */
[----:B------:R-:W-:-:S04]  /*1130*/  FFMA R9, R0, R26, RZ ;  /* 0x0000001a00097223 */ /* 0x000fc800000000ff */
[----:B------:R-:W-:-:S04]  /*1140*/  FFMA R8, -R2, R9, R26 ;  /* 0x0000000902087223 */ /* 0x000fc8000000011a */
[----:B------:R-:W-:Y:S01]  /*1150*/  FFMA R0, R0, R8, R9 ;  /* 0x0000000800007223 */ /* 0x000fe20000000009 */
[----:B----4-:R-:W-:Y:S06]  /*1160*/  @!P0 BRA `(.L_x_46) ;  /* 0x00000000000c8947 */ /* 0x010fec0003800000 */
[----:B------:R-:W-:Y:S01]  /*1170*/  IMAD.MOV.U32 R28, RZ, RZ, R2 ;  /* 0x000000ffff1c7224 */ /* 0x000fe200078e0002 */
[----:B------:R-:W-:-:S07]  /*1180*/  MOV R8, 0x11a0 ;  /* 0x000011a000087802 */ /* 0x000fce0000000f00 */
[----:B01-3--:R-:W-:Y:S05]  /*1190*/  CALL.REL.NOINC `($__internal_1_$__cuda_sm3x_div_rn_noftz_f32_slowpath) ;  /* 0x0000000c00c87944 */ /* 0x00bfea0003c00000 */
.L_x_46:
[----:B------:R-:W-:Y:S05]  /*11a0*/  BSYNC.RECONVERGENT B4 ;  /* 0x0000000000047941 */ /* 0x000fea0003800200 */
.L_x_45:
        /* <DEDUP_REMOVED lines=8> */
.L_x_41:
[----:B------:R4:W-:Y:S02]  /*1230*/  STG.E desc[UR6][R18.64+-0xc], RZ ;  /* 0xfffff4ff12007986 */ /* 0x0009e4000c101906 */
.L_x_47:
[----:B------:R-:W-:Y:S05]  /*1240*/  BSYNC.RECONVERGENT B3 ;  /* 0x0000000000037941 */ /* 0x000fea0003800200 */
.L_x_40:
[C---:B------:R-:W-:Y:S01]  /*1250*/  ISETP.GT.AND P0, PT, R4.reuse, 0x3, PT ;  /* 0x000000030400780c */ /* 0x040fe20003f04270 */
[----:B------:R-:W-:Y:S02]  /*1260*/  VIADD R4, R4, 0xfffffffc ;  /* 0xfffffffc04047836 */ /* 0x000fe40000000000 */
[----:B------:R-:W-:-:S10]  /*1270*/  VIADD R3, R3, 0xfffffffc ;  /* 0xfffffffc03037836 */ /* 0x000fd40000000000 */
[----:B------:R-:W-:Y:S05]  /*1280*/  @P0 BRA `(.L_x_48) ;  /* 0xfffffff400380947 */ /* 0x000fea000383ffff */
.L_x_5:
[----:B------:R-:W-:Y:S05]  /*1290*/  BSYNC.RECONVERGENT B0 ;  /* 0x0000000000007941 */ /* 0x000fea0003800200 */
.L_x_4:
[----:B------:R-:W-:Y:S01]  /*12a0*/  ISETP.GE.AND P0, PT, R6, 0x1, PT ;  /* 0x000000010600780c */ /* 0x000fe20003f06270 */
[----:B------:R-:W0:Y:S01]  /*12b0*/  LDCU.64 UR8, c[0x0][0x3a0] ;  /* 0x00007400ff0877ac */ /* 0x000e220008000a00 */
[----:B------:R-:W-:Y:S01]  /*12c0*/  BSSY.RECONVERGENT B0, `(.L_x_49) ;  /* 0x000009d000007945 */ /* 0x000fe20003800200 */
[----:B------:R-:W-:Y:S01]  /*12d0*/  IMAD.MOV.U32 R29, RZ, RZ, RZ ;  /* 0x000000ffff1d7224 */ /* 0x000fe200078e00ff */
[----:B------:R-:W0:Y:S09]  /*12e0*/  LDCU.64 UR10, c[0x0][0x380] ;  /* 0x00007000ff0a77ac */ /* 0x000e320008000a00 */
[----:B------:R-:W-:Y:S05]  /*12f0*/  @!P0 BRA `(.L_x_50) ;  /* 0x0000000800648947 */ /* 0x000fea0003800000 */
[----:B------:R-:W5:Y:S01]  /*1300*/  LDCU UR5, c[0x0][0x3d0] ;  /* 0x00007a00ff0577ac */ /* 0x000f620008000800 */
[----:B------:R-:W-:Y:S01]  /*1310*/  LOP3.LUT P0, R14, R6, 0x3, RZ, 0xc0, !PT ;  /* 0x00000003060e7812 */ /* 0x000fe2000780c0ff */
[----:B------:R-:W-:Y:S01]  /*1320*/  BSSY.RECONVERGENT B3, `(.L_x_51) ;  /* 0x000002e000037945 */ /* 0x000fe20003800200 */
[----:B------:R-:W-:Y:S02]  /*1330*/  HFMA2 R29, -RZ, RZ, 0, 0 ;  /* 0x00000000ff1d7431 */ /* 0x000fe400000001ff */
[----:B------:R-:W-:Y:S02]  /*1340*/  IMAD.MOV.U32 R4, RZ, RZ, R6 ;  /* 0x000000ffff047224 */ /* 0x000fe400078e0006 */
[----:B-----5:R-:W-:-:S07]  /*1350*/  IMAD R3, R7, UR5, RZ ;  /* 0x0000000507037c24 */ /* 0x020fce000f8e02ff */
[----:B------:R-:W-:Y:S05]  /*1360*/  @!P0 BRA `(.L_x_52) ;  /* 0x0000000000a48947 */ /* 0x000fea0003800000 */
[----:B01234-:R-:W0:Y:S01]  /*1370*/  LDC.64 R18, c[0x0][0x3b0] ;  /* 0x0000ec00ff127b82 */ /* 0x01fe220000000a00 */
[----:B------:R-:W-:Y:S01]  /*1380*/  IMAD.MOV R14, RZ, RZ, -R14 ;  /* 0x000000ffff0e7224 */ /* 0x000fe200078e0a0e */
[----:B------:R-:W-:Y:S01]  /*1390*/  IADD3 R15, PT, PT, R21, UR4, R6 ;  /* 0x00000004150f7c10 */ /* 0x000fe2000fffe006 */
[----:B------:R-:W-:Y:S01]  /*13a0*/  IMAD.MOV.U32 R29, RZ, RZ, RZ ;  /* 0x000000ffff1d7224 */ /* 0x000fe200078e00ff */
[----:B------:R-:W-:-:S07]  /*13b0*/  MOV R4, R6 ;  /* 0x0000000600047202 */ /* 0x000fce0000000f00 */
.L_x_55:
[----:B------:R-:W-:Y:S02]  /*13c0*/  IADD3 R12, P0, PT, R3, R4, RZ ;  /* 0x00000004030c7210 */ /* 0x000fe40007f1e0ff */
[----:B0-----:R-:W-:-:S03]  /*13d0*/  SHF.R.S32.HI R0, RZ, 0x1f, R4 ;  /* 0x0000001fff007819 */ /* 0x001fc60000011404 */
[----:B------:R-:W-:Y:S01]  /*13e0*/  IMAD.SHL.U32 R22, R12, 0x4, RZ ;  /* 0x000000040c167824 */ /* 0x000fe200078e00ff */
[----:B------:R-:W-:-:S04]  /*13f0*/  LEA.HI.X.SX32 R9, R3, R0, 0x1, P0 ;  /* 0x0000000003097211 */ /* 0x000fc800000f0eff */
[----:B------:R-:W-:Y:S02]  /*1400*/  SHF.L.U64.HI R12, R12, 0x2, R9 ;  /* 0x000000020c0c7819 */ /* 0x000fe40000010209 */
[----:B------:R-:W-:-:S04]  /*1410*/  IADD3 R16, P0, PT, R22, UR8, RZ ;  /* 0x0000000816107c10 */ /* 0x000fc8000ff1e0ff */
[----:B------:R-:W-:-:S05]  /*1420*/  IADD3.X R17, PT, PT, R12, UR9, RZ, P0, !PT ;  /* 0x000000090c117c10 */ /* 0x000fca00087fe4ff */
[----:B------:R-:W2:Y:S01]  /*1430*/  LDG.E R26, desc[UR6][R16.64+-0x4] ;  /* 0xfffffc06101a7981 */ /* 0x000ea2000c1e1900 */
[----:B0-----:R-:W-:-:S05]  /*1440*/  IMAD.WIDE R8, R15, 0x4, R18 ;  /* 0x000000040f087825 */ /* 0x001fca00078e0212 */
[----:B------:R0:W5:Y:S01]  /*1450*/  LDG.E R2, desc[UR6][R8.64] ;  /* 0x0000000608027981 */ /* 0x000162000c1e1900 */
[----:B------:R-:W1:Y:S01]  /*1460*/  MUFU.RCP R0, R5 ;  /* 0x0000000500007308 */ /* 0x000e620000001000 */
[----:B------:R-:W-:Y:S01]  /*1470*/  IADD3 R22, P1, PT, R22, UR10, RZ ;  /* 0x0000000a16167c10 */ /* 0x000fe2000ff3e0ff */
[----:B------:R-:W-:Y:S01]  /*1480*/  BSSY.RECONVERGENT B4, `(.L_x_53) ;  /* 0x000000e000047945 */ /* 0x000fe20003800200 */
[----:B------:R-:W-:Y:S01]  /*1490*/  FSETP.GT.AND P2, PT, R5, RZ, PT ;  /* 0x000000ff0500720b */ /* 0x000fe20003f44000 */
[----:B------:R-:W-:Y:S01]  /*14a0*/  VIADD R4, R4, 0xffffffff ;  /* 0xffffffff04047836 */ /* 0x000fe20000000000 */
[----:B------:R-:W-:Y:S01]  /*14b0*/  IADD3.X R23, PT, PT, R12, UR11, RZ, P1, !PT ;  /* 0x0000000b0c177c10 */ /* 0x000fe20008ffe4ff */
[----:B-1----:R-:W-:-:S04]  /*14c0*/  FFMA R11, R0, -R5, 1 ;  /* 0x3f800000000b7423 */ /* 0x002fc80000000805 */
[----:B------:R-:W-:Y:S01]  /*14d0*/  FFMA R11, R0, R11, R0 ;  /* 0x0000000b000b7223 */ /* 0x000fe20000000000 */
[----:B--2---:R-:W1:Y:S03]  /*14e0*/  FCHK P0, R26, R5 ;  /* 0x000000051a007302 */ /* 0x004e660000000000 */
[----:B------:R-:W-:-:S04]  /*14f0*/  FFMA R0, R26, R11, RZ ;  /* 0x0000000b1a007223 */ /* 0x000fc800000000ff */
[----:B------:R-:W-:-:S04]  /*1500*/  FFMA R10, R0, -R5, R26 ;  /* 0x80000005000a7223 */ /* 0x000fc8000000001a */
[----:B------:R-:W-:Y:S01]  /*1510*/  FFMA R0, R11, R10, R0 ;  /* 0x0000000a0b007223 */ /* 0x000fe20000000000 */
[----:B01----:R-:W-:Y:S06]  /*1520*/  @!P0 BRA `(.L_x_54) ;  /* 0x00000000000c8947 */ /* 0x003fec0003800000 */
[----:B------:R-:W-:Y:S01]  /*1530*/  IMAD.MOV.U32 R28, RZ, RZ, R5 ;  /* 0x000000ffff1c7224 */ /* 0x000fe200078e0005 */
[----:B------:R-:W-:-:S07]  /*1540*/  MOV R8, 0x1560 ;  /* 0x0000156000087802 */ /* 0x000fce0000000f00 */
[----:B-----5:R-:W-:Y:S05]  /*1550*/  CALL.REL.NOINC `($__internal_1_$__cuda_sm3x_div_rn_noftz_f32_slowpath) ;  /* 0x0000000800d87944 */ /* 0x020fea0003c00000 */
.L_x_54:
[----:B------:R-:W-:Y:S05]  /*1560*/  BSYNC.RECONVERGENT B4 ;  /* 0x0000000000047941 */ /* 0x000fea0003800200 */
.L_x_53:
[----:B------:R-:W-:Y:S01]  /*1570*/  FSEL R0, R0, R26, P2 ;  /* 0x0000001a00007208 */ /* 0x000fe20001000000 */
[----:B-----5:R-:W-:Y:S01]  /*1580*/  FADD R29, R2, R29 ;  /* 0x0000001d021d7221 */ /* 0x020fe20000000000 */
[----:B------:R-:W-:Y:S01]  /*1590*/  IADD3 R14, PT, PT, R14, 0x1, RZ ;  /* 0x000000010e0e7810 */ /* 0x000fe20007ffe0ff */
[----:B------:R-:W-:Y:S02]  /*15a0*/  VIADD R15, R15, 0xffffffff ;  /* 0xffffffff0f0f7836 */ /* 0x000fe40000000000 */
[----:B------:R-:W-:Y:S01]  /*15b0*/  FMUL R9, R0, R29 ;  /* 0x0000001d00097220 */ /* 0x000fe20000400000 */
[----:B------:R0:W-:Y:S01]  /*15c0*/  STG.E desc[UR6][R22.64+-0x4], R0 ;  /* 0xfffffc0016007986 */ /* 0x0001e2000c101906 */
[----:B------:R-:W-:-:S03]  /*15d0*/  ISETP.NE.AND P0, PT, R14, RZ, PT ;  /* 0x000000ff0e00720c */ /* 0x000fc60003f05270 */
[----:B------:R0:W-:Y:S10]  /*15e0*/  STG.E desc[UR6][R16.64+-0x4], R9 ;  /* 0xfffffc0910007986 */ /* 0x0001f4000c101906 */
[----:B------:R-:W-:Y:S05]  /*15f0*/  @P0 BRA `(.L_x_55) ;  /* 0xfffffffc00700947 */ /* 0x000fea000383ffff */
.L_x_52:
[----:B0-----:R-:W-:Y:S05]  /*1600*/  BSYNC.RECONVERGENT B3 ;  /* 0x0000000000037941 */ /* 0x001fea0003800200 */
.L_x_51:
[----:B------:R-:W-:-:S13]  /*1610*/  ISETP.GE.U32.AND P0, PT, R6, 0x4, PT ;  /* 0x000000040600780c */ /* 0x000fda0003f06070 */
[----:B------:R-:W-:Y:S05]  /*1620*/  @!P0 BRA `(.L_x_50) ;  /* 0x0000000400988947 */ /* 0x000fea0003800000 */
[----:B-1234-:R-:W0:Y:S01]  /*1630*/  LDC.64 R18, c[0x0][0x3b0] ;  /* 0x0000ec00ff127b82 */ /* 0x01ee220000000a00 */
[----:B------:R-:W-:-:S07]  /*1640*/  IADD3 R2, PT, PT, R21, UR4, R4 ;  /* 0x0000000415027c10 */ /* 0x000fce000fffe004 */
[----:B------:R-:W1:Y:S08]  /*1650*/  LDC.64 R14, c[0x0][0x3a0] ;  /* 0x0000e800ff0e7b82 */ /* 0x000e700000000a00 */
[----:B------:R-:W2:Y:S01]  /*1660*/  LDC.64 R16, c[0x0][0x380] ;  /* 0x0000e000ff107b82 */ /* 0x000ea20000000a00 */
[----:B0-----:R-:W-:-:S04]  /*1670*/  IADD3 R18, P0, PT, R18, -0x4, RZ ;  /* 0xfffffffc12127810 */ /* 0x001fc80007f1e0ff */
[----:B------:R-:W-:-:S09]  /*1680*/  IADD3.X R19, PT, PT, R19, -0x1, RZ, P0, !PT ;  /* 0xffffffff13137810 */ /* 0x000fd200007fe4ff */
.L_x_64:
[----:B------:R-:W-:Y:S02]  /*1690*/  IADD3 R10, P0, PT, R3, R4, RZ ;  /* 0x00000004030a7210 */ /* 0x000fe40007f1e0ff */
[----:B0-----:R-:W-:-:S03]  /*16a0*/  SHF.R.S32.HI R0, RZ, 0x1f, R4 ;  /* 0x0000001fff007819 */ /* 0x001fc60000011404 */
[----:B------:R-:W-:Y:S01]  /*16b0*/  IMAD.SHL.U32 R25, R10, 0x4, RZ ;  /* 0x000000040a197824 */ /* 0x000fe200078e00ff */
[----:B------:R-:W-:-:S04]  /*16c0*/  LEA.HI.X.SX32 R9, R3, R0, 0x1, P0 ;  /* 0x0000000003097211 */ /* 0x000fc800000f0eff */
[----:B------:R-:W-:Y:S02]  /*16d0*/  SHF.L.U64.HI R10, R10, 0x2, R9 ;  /* 0x000000020a0a7819 */ /* 0x000fe40000010209 */
[----:B-1----:R-:W-:-:S04]  /*16e0*/  IADD3 R20, P0, P1, R25, -0x8, R14 ;  /* 0xfffffff819147810 */ /* 0x002fc8000791e00e */
[----:B------:R-:W-:-:S05]  /*16f0*/  IADD3.X R21, PT, PT, R10, -0x1, R15, P0, P1 ;  /* 0xffffffff0a157810 */ /* 0x000fca00007e240f */
[----:B------:R-:W3:Y:S01]  /*1700*/  LDG.E R26, desc[UR6][R20.64+0x4] ;  /* 0x00000406141a7981 */ /* 0x000ee2000c1e1900 */
[----:B------:R-:W-:-:S05]  /*1710*/  IMAD.WIDE R22, R2, 0x4, R18 ;  /* 0x0000000402167825 */ /* 0x000fca00078e0212 */
[----:B------:R0:W5:Y:S01]  /*1720*/  LDG.E R30, desc[UR6][R22.64+0x4] ;  /* 0x00000406161e7981 */ /* 0x000162000c1e1900 */
[----:B------:R-:W1:Y:S01]  /*1730*/  MUFU.RCP R0, R5 ;  /* 0x0000000500007308 */ /* 0x000e620000001000 */
[----:B--2---:R-:W-:Y:S01]  /*1740*/  IADD3 R24, P1, P3, R25, -0x8, R16 ;  /* 0xfffffff819187810 */ /* 0x004fe20007b3e010 */
[----:B------:R-:W-:Y:S01]  /*1750*/  BSSY.RECONVERGENT B3, `(.L_x_56) ;  /* 0x000000d000037945 */ /* 0x000fe20003800200 */
[----:B------:R-:W-:Y:S02]  /*1760*/  FSETP.GT.AND P2, PT, R5, RZ, PT ;  /* 0x000000ff0500720b */ /* 0x000fe40003f44000 */
[----:B------:R-:W-:Y:S01]  /*1770*/  IADD3.X R25, PT, PT, R10, -0x1, R17, P1, P3 ;  /* 0xffffffff0a197810 */ /* 0x000fe20000fe6411 */
[----:B-1----:R-:W-:-:S04]  /*1780*/  FFMA R9, R0, -R5, 1 ;  /* 0x3f80000000097423 */ /* 0x002fc80000000805 */
[----:B------:R-:W-:Y:S01]  /*1790*/  FFMA R9, R0, R9, R0 ;  /* 0x0000000900097223 */ /* 0x000fe20000000000 */
[----:B---3--:R-:W1:Y:S03]  /*17a0*/  FCHK P0, R26, R5 ;  /* 0x000000051a007302 */ /* 0x008e660000000000 */
[----:B------:R-:W-:-:S04]  /*17b0*/  FFMA R0, R9, R26, RZ ;  /* 0x0000001a09007223 */ /* 0x000fc800000000ff */
[----:B------:R-:W-:-:S04]  /*17c0*/  FFMA R8, R0, -R5, R26 ;  /* 0x8000000500087223 */ /* 0x000fc8000000001a */
[----:B------:R-:W-:Y:S01]  /*17d0*/  FFMA R0, R9, R8, R0 ;  /* 0x0000000809007223 */ /* 0x000fe20000000000 */
[----:B01----:R-:W-:Y:S06]  /*17e0*/  @!P0 BRA `(.L_x_57) ;  /* 0x00000000000c8947 */ /* 0x003fec0003800000 */
[----:B------:R-:W-:Y:S02]  /*17f0*/  MOV R28, R5 ;  /* 0x00000005001c7202 */ /* 0x000fe40000000f00 */
[----:B------:R-:W-:-:S07]  /*1800*/  MOV R8, 0x1820 ;  /* 0x0000182000087802 */ /* 0x000fce0000000f00 */
[----:B-----5:R-:W-:Y:S05]  /*1810*/  CALL.REL.NOINC `($__internal_1_$__cuda_sm3x_div_rn_noftz_f32_slowpath) ;  /* 0x0000000800287944 */ /* 0x020fea0003c00000 */
.L_x_57:
[----:B------:R-:W-:Y:S05]  /*1820*/  BSYNC.RECONVERGENT B3 ;  /* 0x0000000000037941 */ /* 0x000fea0003800200 */
.L_x_56:
[----:B------:R-:W-:-:S05]  /*1830*/  FSEL R0, R0, R26, P2 ;  /* 0x0000001a00007208 */ /* 0x000fca0001000000 */
[----:B------:R0:W-:Y:S04]  /*1840*/  STG.E desc[UR6][R24.64+0x4], R0 ;  /* 0x0000040018007986 */ /* 0x0001e8000c101906 */
[----:B------:R-:W2:Y:S01]  /*1850*/  LDG.E R26, desc[UR6][R20.64] ;  /* 0x00000006141a7981 */ /* 0x000ea2000c1e1900 */
[----:B-----5:R-:W-:-:S04]  /*1860*/  FADD R29, R30, R29 ;  /* 0x0000001d1e1d7221 */ /* 0x020fc80000000000 */
[----:B------:R-:W-:-:S05]  /*1870*/  FMUL R11, R0, R29 ;  /* 0x0000001d000b7220 */ /* 0x000fca0000400000 */
[----:B------:R1:W-:Y:S04]  /*1880*/  STG.E desc[UR6][R20.64+0x4], R11 ;  /* 0x0000040b14007986 */ /* 0x0003e8000c101906 */
[----:B------:R1:W5:Y:S01]  /*1890*/  LDG.E R30, desc[UR6][R22.64] ;  /* 0x00000006161e7981 */ /* 0x000362000c1e1900 */
[----:B------:R-:W3:Y:S01]  /*18a0*/  MUFU.RCP R8, R5 ;  /* 0x0000000500087308 */ /* 0x000ee20000001000 */
[----:B------:R-:W-:Y:S01]  /*18b0*/  BSSY.RECONVERGENT B3, `(.L_x_58) ;  /* 0x000000b000037945 */ /* 0x000fe20003800200 */
[----:B---3--:R-:W-:-:S04]  /*18c0*/  FFMA R9, R8, -R5, 1 ;  /* 0x3f80000008097423 */ /* 0x008fc80000000805 */
[----:B------:R-:W-:Y:S02]  /*18d0*/  FFMA R9, R8, R9, R8 ;  /* 0x0000000908097223 */ /* 0x000fe40000000008 */
[----:B--2---:R-:W2:Y:S02]  /*18e0*/  FCHK P0, R26, R5 ;  /* 0x000000051a007302 */ /* 0x004ea40000000000 */
[----:B------:R-:W-:-:S04]  /*18f0*/  FFMA R13, R9, R26, RZ ;  /* 0x0000001a090d7223 */ /* 0x000fc800000000ff */
[----:B0-----:R-:W-:-:S04]  /*1900*/  FFMA R0, R13, -R5, R26 ;  /* 0x800000050d007223 */ /* 0x001fc8000000001a */
[----:B------:R-:W-:Y:S01]  /*1910*/  FFMA R0, R9, R0, R13 ;  /* 0x0000000009007223 */ /* 0x000fe2000000000d */
[----:B-12---:R-:W-:Y:S06]  /*1920*/  @!P0 BRA `(.L_x_59) ;  /* 0x00000000000c8947 */ /* 0x006fec0003800000 */
[----:B------:R-:W-:Y:S01]  /*1930*/  IMAD.MOV.U32 R28, RZ, RZ, R5 ;  /* 0x000000ffff1c7224 */ /* 0x000fe200078e0005 */
[----:B------:R-:W-:-:S07]  /*1940*/  MOV R8, 0x1960 ;  /* 0x0000196000087802 */ /* 0x000fce0000000f00 */
[----:B-----5:R-:W-:Y:S05]  /*1950*/  CALL.REL.NOINC `($__internal_1_$__cuda_sm3x_div_rn_noftz_f32_slowpath) ;  /* 0x0000000400d87944 */ /* 0x020fea0003c00000 */
.L_x_59:
[----:B------:R-:W-:Y:S05]  /*1960*/  BSYNC.RECONVERGENT B3 ;  /* 0x0000000000037941 */ /* 0x000fea0003800200 */
.L_x_58:
[----:B------:R-:W-:-:S05]  /*1970*/  FSEL R11, R0, R26, P2 ;  /* 0x0000001a000b7208 */ /* 0x000fca0001000000 */
[----:B------:R0:W-:Y:S04]  /*1980*/  STG.E desc[UR6][R24.64], R11 ;  /* 0x0000000b18007986 */ /* 0x0001e8000c101906 */
[----:B------:R-:W2:Y:S01]  /*1990*/  LDG.E R26, desc[UR6][R20.64+-0x4] ;  /* 0xfffffc06141a7981 */ /* 0x000ea2000c1e1900 */
[----:B-----5:R-:W-:-:S04]  /*19a0*/  FADD R30, R29, R30 ;  /* 0x0000001e1d1e7221 */ /* 0x020fc80000000000 */
[----:B------:R-:W-:-:S05]  /*19b0*/  FMUL R13, R11, R30 ;  /* 0x0000001e0b0d7220 */ /* 0x000fca0000400000 */
[----:B------:R0:W-:Y:S04]  /*19c0*/  STG.E desc[UR6][R20.64], R13 ;  /* 0x0000000d14007986 */ /* 0x0001e8000c101906 */
[----:B------:R0:W5:Y:S01]  /*19d0*/  LDG.E R29, desc[UR6][R22.64+-0x4] ;  /* 0xfffffc06161d7981 */ /* 0x000162000c1e1900 */
[----:B------:R-:W1:Y:S01]  /*19e0*/  MUFU.RCP R0, R5 ;  /* 0x0000000500007308 */ /* 0x000e620000001000 */
[----:B------:R-:W-:Y:S01]  /*19f0*/  BSSY.RECONVERGENT B3, `(.L_x_60) ;  /* 0x000000b000037945 */ /* 0x000fe20003800200 */
[----:B-1----:R-:W-:-:S04]  /*1a00*/  FFMA R9, R0, -R5, 1 ;  /* 0x3f80000000097423 */ /* 0x002fc80000000805 */
[----:B------:R-:W-:Y:S02]  /*1a10*/  FFMA R9, R0, R9, R0 ;  /* 0x0000000900097223 */ /* 0x000fe40000000000 */
[----:B--2---:R-:W1:Y:S02]  /*1a20*/  FCHK P0, R26, R5 ;  /* 0x000000051a007302 */ /* 0x004e640000000000 */
[----:B------:R-:W-:-:S04]  /*1a30*/  FFMA R27, R9, R26, RZ ;  /* 0x0000001a091b7223 */ /* 0x000fc800000000ff */
[----:B------:R-:W-:-:S04]  /*1a40*/  FFMA R0, R27, -R5, R26 ;  /* 0x800000051b007223 */ /* 0x000fc8000000001a */
[----:B------:R-:W-:Y:S01]  /*1a50*/  FFMA R0, R9, R0, R27 ;  /* 0x0000000009007223 */ /* 0x000fe2000000001b */
[----:B01----:R-:W-:Y:S06]  /*1a60*/  @!P0 BRA `(.L_x_61) ;  /* 0x00000000000c8947 */ /* 0x003fec0003800000 */
[----:B------:R-:W-:Y:S01]  /*1a70*/  IMAD.MOV.U32 R28, RZ, RZ, R5 ;  /* 0x000000ffff1c7224 */ /* 0x000fe200078e0005 */
[----:B------:R-:W-:-:S07]  /*1a80*/  MOV R8, 0x1aa0 ;  /* 0x00001aa000087802 */ /* 0x000fce0000000f00 */
[----:B-----5:R-:W-:Y:S05]  /*1a90*/  CALL.REL.NOINC `($__internal_1_$__cuda_sm3x_div_rn_noftz_f32_slowpath) ;  /* 0x0000000400887944 */ /* 0x020fea0003c00000 */
.L_x_61:
[----:B------:R-:W-:Y:S05]  /*1aa0*/  BSYNC.RECONVERGENT B3 ;  /* 0x0000000000037941 */ /* 0x000fea0003800200 */
.L_x_60:
        /* <DEDUP_REMOVED lines=9> */
[----:B------:R-:W-:Y:S01]  /*1b40*/  IADD3 R30, PT, PT, R4, -0x4, RZ ;  /* 0xfffffffc041e7810 */ /* 0x000fe20007ffe0ff */
[----:B---3--:R-:W-:-:S04]  /*1b50*/  FFMA R9, R8, -R5, 1 ;  /* 0x3f80000008097423 */ /* 0x008fc80000000805 */
[----:B------:R-:W-:Y:S01]  /*1b60*/  FFMA R9, R8, R9, R8 ;  /* 0x0000000908097223 */ /* 0x000fe20000000008 */
[----:B--2---:R-:W2:Y:S03]  /*1b70*/  FCHK P0, R26, R5 ;  /* 0x000000051a007302 */ /* 0x004ea60000000000 */
[----:B------:R-:W-:-:S04]  /*1b80*/  FFMA R13, R9, R26, RZ ;  /* 0x0000001a090d7223 */ /* 0x000fc800000000ff */
[----:B0-----:R-:W-:-:S04]  /*1b90*/  FFMA R0, R13, -R5, R26 ;  /* 0x800000050d007223 */ /* 0x001fc8000000001a */
[----:B------:R-:W-:Y:S01]  /*1ba0*/  FFMA R0, R9, R0, R13 ;  /* 0x0000000009007223 */ /* 0x000fe2000000000d */
[----:B-12---:R-:W-:Y:S06]  /*1bb0*/  @!P0 BRA `(.L_x_63) ;  /* 0x00000000000c8947 */ /* 0x006fec0003800000 */
[----:B------:R-:W-:Y:S01]  /*1bc0*/  IMAD.MOV.U32 R28, RZ, RZ, R5 ;  /* 0x000000ffff1c7224 */ /* 0x000fe200078e0005 */
[----:B------:R-:W-:-:S07]  /*1bd0*/  MOV R8, 0x1bf0 ;  /* 0x00001bf000087802 */ /* 0x000fce0000000f00 */
[----:B-----5:R-:W-:Y:S05]  /*1be0*/  CALL.REL.NOINC `($__internal_1_$__cuda_sm3x_div_rn_noftz_f32_slowpath) ;  /* 0x0000000400347944 */ /* 0x020fea0003c00000 */
.L_x_63:
[----:B------:R-:W-:Y:S05]  /*1bf0*/  BSYNC.RECONVERGENT B3 ;  /* 0x0000000000037941 */ /* 0x000fea0003800200 */
.L_x_62:
[----:B------:R-:W-:Y:S01]  /*1c00*/  FSEL R0, R0, R26, P2 ;  /* 0x0000001a00007208 */ /* 0x000fe20001000000 */
[----:B-----5:R-:W-:Y:S01]  /*1c10*/  FADD R29, R29, R22 ;  /* 0x000000161d1d7221 */ /* 0x020fe20000000000 */
[----:B------:R-:W-:Y:S01]  /*1c20*/  ISETP.GT.AND P0, PT, R4, 0x4, PT ;  /* 0x000000040400780c */ /* 0x000fe20003f04270 */
[----:B------:R-:W-:Y:S01]  /*1c30*/  VIADD R2, R2, 0xfffffffc ;  /* 0xfffffffc02027836 */ /* 0x000fe20000000000 */
[----:B------:R-:W-:Y:S01]  /*1c40*/  MOV R4, R30 ;  /* 0x0000001e00047202 */ /* 0x000fe20000000f00 */
[----:B------:R-:W-:Y:S01]  /*1c50*/  FMUL R9, R0, R29 ;  /* 0x0000001d00097220 */ /* 0x000fe20000400000 */
[----:B------:R0:W-:Y:S04]  /*1c60*/  STG.E desc[UR6][R24.64+-0x8], R0 ;  /* 0xfffff80018007986 */ /* 0x0001e8000c101906 */
[----:B------:R0:W-:Y:S05]  /*1c70*/  STG.E desc[UR6][R20.64+-0x8], R9 ;  /* 0xfffff80914007986 */ /* 0x0001ea000c101906 */
[----:B------:R-:W-:Y:S05]  /*1c80*/  @P0 BRA `(.L_x_64) ;  /* 0xfffffff800800947 */ /* 0x000fea000383ffff */
.L_x_50:
[----:B0-----:R-:W-:Y:S05]  /*1c90*/  BSYNC.RECONVERGENT B0 ;  /* 0x0000000000007941 */ /* 0x001fea0003800200 */
.L_x_49:
[----:B------:R-:W0:Y:S01]  /*1ca0*/  LDC.64 R2, c[0x0][0x390] ;  /* 0x0000e400ff027b82 */ /* 0x000e220000000a00 */
[----:B------:R-:W5:Y:S07]  /*1cb0*/  LDCU UR5, c[0x0][0x3d0] ;  /* 0x00007a00ff0577ac */ /* 0x000f6e0008000800 */
[----:B-12---:R-:W1:Y:S01]  /*1cc0*/  LDC.64 R8, c[0x0][0x3c0] ;  /* 0x0000f000ff087b82 */ /* 0x006e620000000a00 */
[----:B-----5:R-:W-:-:S04]  /*1cd0*/  IMAD R5, R7, UR5, RZ ;  /* 0x0000000507057c24 */ /* 0x020fc8000f8e02ff */
[----:B0-----:R-:W-:-:S03]  /*1ce0*/  IMAD.WIDE R2, R5, 0x4, R2 ;  /* 0x0000000405027825 */ /* 0x001fc600078e0202 */
[----:B------:R-:W0:Y:S03]  /*1cf0*/  LDC.64 R4, c[0x0][0x3b8] ;  /* 0x0000ee00ff047b82 */ /* 0x000e260000000a00 */
[----:B------:R-:W2:Y:S01]  /*1d00*/  LDG.E R2, desc[UR6][R2.64] ;  /* 0x0000000602027981 */ /* 0x000ea2000c1e1900 */
[----:B-1----:R-:W-:-:S04]  /*1d10*/  IMAD.WIDE R8, R7, 0x4, R8 ;  /* 0x0000000407087825 */ /* 0x002fc800078e0208 */
[----:B0-----:R-:W-:-:S04]  /*1d20*/  IMAD.WIDE R4, R7, 0x4, R4 ;  /* 0x0000000407047825 */ /* 0x001fc800078e0204 */
[----:B--2---:R-:W-:-:S05]  /*1d30*/  FADD R29, -R2, R29 ;  /* 0x0000001d021d7221 */ /* 0x004fca0000000100 */
[----:B------:R-:W-:Y:S04]  /*1d40*/  STG.E desc[UR6][R4.64], R29 ;  /* 0x0000001d04007986 */ /* 0x000fe8000c101906 */
[----:B------:R-:W-:Y:S01]  /*1d50*/  STG.E desc[UR6][R8.64], R6 ;  /* 0x0000000608007986 */ /* 0x000fe2000c101906 */
[----:B------:R-:W-:Y:S05]  /*1d60*/  EXIT ;  /* 0x000000000000794d */ /* 0x000fea0003800000 */
        .weak           $__internal_0_$__cuda_sm20_rcp_rn_f32_slowpath
        .type           $__internal_0_$__cuda_sm20_rcp_rn_f32_slowpath,@function
        .size           $__internal_0_$__cuda_sm20_rcp_rn_f32_slowpath,($__internal_1_$__cuda_sm3x_div_rn_noftz_f32_slowpath - $__internal_0_$__cuda_sm20_rcp_rn_f32_slowpath)
$__internal_0_$__cuda_sm20_rcp_rn_f32_slowpath:
[----:B------:R-:W-:Y:S01]  /*1d70*/  IMAD.SHL.U32 R9, R0, 0x2, RZ ;  /* 0x0000000200097824 */ /* 0x000fe200078e00ff */
[----:B------:R-:W-:Y:S04]  /*1d80*/  BSSY.RECONVERGENT B1, `(.L_x_65) ;  /* 0x0000030000017945 */ /* 0x000fe80003800200 */
[----:B------:R-:W-:-:S04]  /*1d90*/  SHF.R.U32.HI R9, RZ, 0x18, R9 ;  /* 0x00000018ff097819 */ /* 0x000fc80000011609 */
[----:B------:R-:W-:-:S13]  /*1da0*/  ISETP.NE.U32.AND P0, PT, R9, RZ, PT ;  /* 0x000000ff0900720c */ /* 0x000fda0003f05070 */
[----:B------:R-:W-:Y:S05]  /*1db0*/  @P0 BRA `(.L_x_66) ;  /* 0x0000000000280947 */ /* 0x000fea0003800000 */
[----:B------:R-:W-:-:S05]  /*1dc0*/  IMAD.SHL.U32 R9, R0, 0x2, RZ ;  /* 0x0000000200097824 */ /* 0x000fca00078e00ff */
[----:B------:R-:W-:-:S13]  /*1dd0*/  ISETP.NE.AND P0, PT, R9, RZ, PT ;  /* 0x000000ff0900720c */ /* 0x000fda0003f05270 */
[----:B------:R-:W-:Y:S01]  /*1de0*/  @P0 FFMA R12, R0, 1.84467440737095516160e+19, RZ ;  /* 0x5f800000000c0823 */ /* 0x000fe200000000ff */
[----:B------:R-:W-:Y:S08]  /*1df0*/  @!P0 MUFU.RCP R10, R0 ;  /* 0x00000000000a8308 */ /* 0x000ff00000001000 */
[----:B------:R-:W0:Y:S02]  /*1e00*/  @P0 MUFU.RCP R9, R12 ;  /* 0x0000000c00090308 */ /* 0x000e240000001000 */
[----:B0-----:R-:W-:-:S04]  /*1e10*/  @P0 FFMA R11, R12, R9, -1 ;  /* 0xbf8000000c0b0423 */ /* 0x001fc80000000009 */
[----:B------:R-:W-:-:S04]  /*1e20*/  @P0 FADD.FTZ R20, -R11, -RZ ;  /* 0x800000ff0b140221 */ /* 0x000fc80000010100 */
[----:B------:R-:W-:-:S04]  /*1e30*/  @P0 FFMA R9, R9, R20, R9 ;  /* 0x0000001409090223 */ /* 0x000fc80000000009 */
[----:B------:R-:W-:Y:S01]  /*1e40*/  @P0 FFMA R10, R9, 1.84467440737095516160e+19, RZ ;  /* 0x5f800000090a0823 */ /* 0x000fe200000000ff */
[----:B------:R-:W-:Y:S06]  /*1e50*/  BRA `(.L_x_67) ;  /* 0x0000000000887947 */ /* 0x000fec0003800000 */
.L_x_66:
[----:B------:R-:W-:-:S04]  /*1e60*/  IADD3 R10, PT, PT, R9, -0xfd, RZ ;  /* 0xffffff03090a7810 */ /* 0x000fc80007ffe0ff */
[----:B------:R-:W-:-:S13]  /*1e70*/  ISETP.GT.U32.AND P0, PT, R10, 0x1, PT ;  /* 0x000000010a00780c */ /* 0x000fda0003f04070 */
[----:B------:R-:W-:Y:S05]  /*1e80*/  @P0 BRA `(.L_x_68) ;  /* 0x0000000000780947 */ /* 0x000fea0003800000 */
[----:B------:R-:W-:Y:S01]  /*1e90*/  LOP3.LUT R20, R0, 0x7fffff, RZ, 0xc0, !PT ;  /* 0x007fffff00147812 */ /* 0x000fe200078ec0ff */
[----:B------:R-:W-:-:S03]  /*1ea0*/  IMAD.MOV.U32 R11, RZ, RZ, 0x3 ;  /* 0x00000003ff0b7424 */ /* 0x000fc600078e00ff */
[----:B------:R-:W-:Y:S02]  /*1eb0*/  LOP3.LUT R20, R20, 0x3f800000, RZ, 0xfc, !PT ;  /* 0x3f80000014147812 */ /* 0x000fe400078efcff */
[----:B------:R-:W-:Y:S02]  /*1ec0*/  SHF.L.U32 R11, R11, R10, RZ ;  /* 0x0000000a0b0b7219 */ /* 0x000fe400000006ff */
[----:B------:R-:W0:Y:S02]  /*1ed0*/  MUFU.RCP R13, R20 ;  /* 0x00000014000d7308 */ /* 0x000e240000001000 */
[----:B0-----:R-:W-:-:S04]  /*1ee0*/  FFMA R12, R20, R13, -1 ;  /* 0xbf800000140c7423 */ /* 0x001fc8000000000d */
[----:B------:R-:W-:-:S04]  /*1ef0*/  FADD.FTZ R12, -R12, -RZ ;  /* 0x800000ff0c0c7221 */ /* 0x000fc80000010100 */
[CCC-:B------:R-:W-:Y:S01]  /*1f00*/  FFMA.RM R27, R13.reuse, R12.reuse, R13.reuse ;  /* 0x0000000c0d1b7223 */ /* 0x1c0fe2000000400d */
[----:B------:R-:W-:-:S04]  /*1f10*/  FFMA.RP R12, R13, R12, R13 ;  /* 0x0000000c0d0c7223 */ /* 0x000fc8000000800d */
[C---:B------:R-:W-:Y:S02]  /*1f20*/  LOP3.LUT R13, R27.reuse, 0x7fffff, RZ, 0xc0, !PT ;  /* 0x007fffff1b0d7812 */ /* 0x040fe400078ec0ff */
[----:B------:R-:W-:Y:S02]  /*1f30*/  FSETP.NEU.FTZ.AND P0, PT, R27, R12, PT ;  /* 0x0000000c1b00720b */ /* 0x000fe40003f1d000 */
[----:B------:R-:W-:Y:S02]  /*1f40*/  LOP3.LUT R13, R13, 0x800000, RZ, 0xfc, !PT ;  /* 0x008000000d0d7812 */ /* 0x000fe400078efcff */
[----:B------:R-:W-:Y:S02]  /*1f50*/  SEL R12, RZ, 0xffffffff, !P0 ;  /* 0xffffffffff0c7807 */ /* 0x000fe40004000000 */
[----:B------:R-:W-:-:S03]  /*1f60*/  LOP3.LUT R11, R11, R13, RZ, 0xc0, !PT ;  /* 0x0000000d0b0b7212 */ /* 0x000fc600078ec0ff */
[----:B------:R-:W-:Y:S01]  /*1f70*/  IMAD.MOV R12, RZ, RZ, -R12 ;  /* 0x000000ffff0c7224 */ /* 0x000fe200078e0a0c */
[----:B------:R-:W-:-:S04]  /*1f80*/  SHF.R.U32.HI R11, RZ, R10, R11 ;  /* 0x0000000aff0b7219 */ /* 0x000fc8000001160b */
[----:B------:R-:W-:Y:S02]  /*1f90*/  LOP3.LUT P1, RZ, R12, R10, R13, 0xf8, !PT ;  /* 0x0000000a0cff7212 */ /* 0x000fe4000782f80d */
[C---:B------:R-:W-:Y:S02]  /*1fa0*/  LOP3.LUT P0, RZ, R11.reuse, 0x1, RZ, 0xc0, !PT ;  /* 0x000000010bff7812 */ /* 0x040fe4000780c0ff */
[----:B------:R-:W-:-:S04]  /*1fb0*/  LOP3.LUT P3, RZ, R11, 0x2, RZ, 0xc0, !PT ;  /* 0x000000020bff7812 */ /* 0x000fc8000786c0ff */
[----:B------:R-:W-:Y:S02]  /*1fc0*/  PLOP3.LUT P0, PT, P0, P1, P3, 0xe0, 0x0 ;  /* 0x000000000000781c */ /* 0x000fe40000703c30 */
[----:B------:R-:W-:Y:S02]  /*1fd0*/  LOP3.LUT P1, RZ, R0, 0x7fffff, RZ, 0xc0, !PT ;  /* 0x007fffff00ff7812 */ /* 0x000fe4000782c0ff */
[----:B------:R-:W-:-:S04]  /*1fe0*/  SEL R10, RZ, 0x1, !P0 ;  /* 0x00000001ff0a7807 */ /* 0x000fc80004000000 */
[----:B------:R-:W-:-:S04]  /*1ff0*/  IADD3 R10, PT, PT, -R10, RZ, RZ ;  /* 0x000000ff0a0a7210 */ /* 0x000fc80007ffe1ff */
[----:B------:R-:W-:Y:S01]  /*2000*/  ISETP.GE.AND P0, PT, R10, RZ, PT ;  /* 0x000000ff0a00720c */ /* 0x000fe20003f06270 */
[----:B------:R-:W-:-:S05]  /*2010*/  VIADD R10, R9, 0xffffff04 ;  /* 0xffffff04090a7836 */ /* 0x000fca0000000000 */
[----:B------:R-:W-:-:S07]  /*2020*/  SHF.R.U32.HI R13, RZ, R10, R13 ;  /* 0x0000000aff0d7219 */ /* 0x000fce000001160d */
[----:B------:R-:W-:-:S05]  /*2030*/  @!P0 VIADD R13, R13, 0x1 ;  /* 0x000000010d0d8836 */ /* 0x000fca0000000000 */
[----:B------:R-:W-:-:S04]  /*2040*/  @!P1 SHF.L.U32 R13, R13, 0x1, RZ ;  /* 0x000000010d0d9819 */ /* 0x000fc800000006ff */
[----:B------:R-:W-:Y:S01]  /*2050*/  LOP3.LUT R10, R13, 0x80000000, R0, 0xf8, !PT ;  /* 0x800000000d0a7812 */ /* 0x000fe200078ef800 */
[----:B------:R-:W-:Y:S06]  /*2060*/  BRA `(.L_x_67) ;  /* 0x0000000000047947 */ /* 0x000fec0003800000 */
.L_x_68:
[----:B------:R0:W1:Y:S02]  /*2070*/  MUFU.RCP R10, R0 ;  /* 0x00000000000a7308 */ /* 0x0000640000001000 */
.L_x_67:
[----:B------:R-:W-:Y:S05]  /*2080*/  BSYNC.RECONVERGENT B1 ;  /* 0x0000000000017941 */ /* 0x000fea0003800200 */
.L_x_65:
[----:B------:R-:W-:Y:S02]  /*2090*/  IMAD.MOV.U32 R9, RZ, RZ, 0x0 ;  /* 0x00000000ff097424 */ /* 0x000fe400078e00ff */
[----:B-1----:R-:W-:Y:S02]  /*20a0*/  IMAD.MOV.U32 R26, RZ, RZ, R10 ;  /* 0x000000ffff1a7224 */ /* 0x002fe400078e000a */
[----:B0-----:R-:W-:Y:S05]  /*20b0*/  RET.REL.NODEC R8 `(_Z16advantage_kernelPfS_S_S_S_S_S_S_Piifi) ;  /* 0xffffffdc08d07950 */ /* 0x001fea0003c3ffff */
        .weak           $__internal_1_$__cuda_sm3x_div_rn_noftz_f32_slowpath
        .type           $__internal_1_$__cuda_sm3x_div_rn_noftz_f32_slowpath,@function
        .size           $__internal_1_$__cuda_sm3x_div_rn_noftz_f32_slowpath,(.L_x_82 - $__internal_1_$__cuda_sm3x_div_rn_noftz_f32_slowpath)
$__internal_1_$__cuda_sm3x_div_rn_noftz_f32_slowpath:
[----:B------:R-:W-:Y:S01]  /*20c0*/  SHF.R.U32.HI R9, RZ, 0x17, R28 ;  /* 0x00000017ff097819 */ /* 0x000fe2000001161c */
[----:B------:R-:W-:Y:S01]  /*20d0*/  BSSY.RECONVERGENT B1, `(.L_x_69) ;  /* 0x0000063000017945 */ /* 0x000fe20003800200 */
[--C-:B------:R-:W-:Y:S01]  /*20e0*/  SHF.R.U32.HI R12, RZ, 0x17, R26.reuse ;  /* 0x00000017ff0c7819 */ /* 0x100fe2000001161a */
[----:B------:R-:W-:Y:S01]  /*20f0*/  IMAD.MOV.U32 R27, RZ, RZ, R26 ;  /* 0x000000ffff1b7224 */ /* 0x000fe200078e001a */
[----:B------:R-:W-:Y:S02]  /*2100*/  LOP3.LUT R9, R9, 0xff, RZ, 0xc0, !PT ;  /* 0x000000ff09097812 */ /* 0x000fe400078ec0ff */
[----:B------:R-:W-:Y:S02]  /*2110*/  LOP3.LUT R12, R12, 0xff, RZ, 0xc0, !PT ;  /* 0x000000ff0c0c7812 */ /* 0x000fe400078ec0ff */
[----:B------:R-:W-:-:S03]  /*2120*/  IADD3 R0, PT, PT, R9, -0x1, RZ ;  /* 0xffffffff09007810 */ /* 0x000fc60007ffe0ff */
[----:B------:R-:W-:Y:S01]  /*2130*/  VIADD R11, R12, 0xffffffff ;  /* 0xffffffff0c0b7836 */ /* 0x000fe20000000000 */
[----:B------:R-:W-:-:S04]  /*2140*/  ISETP.GT.U32.AND P0, PT, R0, 0xfd, PT ;  /* 0x000000fd0000780c */ /* 0x000fc80003f04070 */
[----:B------:R-:W-:-:S13]  /*2150*/  ISETP.GT.U32.OR P0, PT, R11, 0xfd, P0 ;  /* 0x000000fd0b00780c */ /* 0x000fda0000704470 */
[----:B------:R-:W-:Y:S01]  /*2160*/  @!P0 MOV R10, RZ ;  /* 0x000000ff000a8202 */ /* 0x000fe20000000f00 */
[----:B------:R-:W-:Y:S06]  /*2170*/  @!P0 BRA `(.L_x_70) ;  /* 0x00000000005c8947 */ /* 0x000fec0003800000 */
[----:B------:R-:W-:Y:S02]  /*2180*/  FSETP.GTU.FTZ.AND P0, PT, |R26|, +INF , PT ;  /* 0x7f8000001a00780b */ /* 0x000fe40003f1c200 */
[----:B------:R-:W-:-:S04]  /*2190*/  FSETP.GTU.FTZ.AND P1, PT, |R28|, +INF , PT ;  /* 0x7f8000001c00780b */ /* 0x000fc80003f3c200 */
[----:B------:R-:W-:-:S13]  /*21a0*/  PLOP3.LUT P0, PT, P0, P1, PT, 0xf8, 0x8f ;  /* 0x00000000008f781c */ /* 0x000fda0000703f70 */
[----:B------:R-:W-:Y:S05]  /*21b0*/  @P0 BRA `(.L_x_71) ;  /* 0x00000004004c0947 */ /* 0x000fea0003800000 */
[----:B------:R-:W-:-:S13]  /*21c0*/  LOP3.LUT P0, RZ, R28, 0x7fffffff, R27, 0xc8, !PT ;  /* 0x7fffffff1cff7812 */ /* 0x000fda000780c81b */
[----:B------:R-:W-:Y:S05]  /*21d0*/  @!P0 BRA `(.L_x_72) ;  /* 0x00000004003c8947 */ /* 0x000fea0003800000 */
[----:B------:R-:W-:Y:S02]  /*21e0*/  FSETP.NEU.FTZ.AND P3, PT, |R26|, +INF , PT ;  /* 0x7f8000001a00780b */ /* 0x000fe40003f7d200 */
[----:B------:R-:W-:Y:S02]  /*21f0*/  FSETP.NEU.FTZ.AND P1, PT, |R28|, +INF , PT ;  /* 0x7f8000001c00780b */ /* 0x000fe40003f3d200 */
[----:B------:R-:W-:-:S11]  /*2200*/  FSETP.NEU.FTZ.AND P0, PT, |R26|, +INF , PT ;  /* 0x7f8000001a00780b */ /* 0x000fd60003f1d200 */
[----:B------:R-:W-:Y:S05]  /*2210*/  @!P1 BRA !P3, `(.L_x_72) ;  /* 0x00000004002c9947 */ /* 0x000fea0005800000 */
[----:B------:R-:W-:-:S04]  /*2220*/  LOP3.LUT P3, RZ, R27, 0x7fffffff, RZ, 0xc0, !PT ;  /* 0x7fffffff1bff7812 */ /* 0x000fc8000786c0ff */
[----:B------:R-:W-:-:S13]  /*2230*/  PLOP3.LUT P1, PT, P1, P3, PT, 0x2f, 0xf2 ;  /* 0x0000000000f2781c */ /* 0x000fda0000f26577 */
[----:B------:R-:W-:Y:S05]  /*2240*/  @P1 BRA `(.L_x_73) ;  /* 0x0000000400181947 */ /* 0x000fea0003800000 */
[----:B------:R-:W-:-:S04]  /*2250*/  LOP3.LUT P1, RZ, R28, 0x7fffffff, RZ, 0xc0, !PT ;  /* 0x7fffffff1cff7812 */ /* 0x000fc8000782c0ff */
[----:B------:R-:W-:-:S13]  /*2260*/  PLOP3.LUT P0, PT, P0, P1, PT, 0x2f, 0xf2 ;  /* 0x0000000000f2781c */ /* 0x000fda0000702577 */
[----:B------:R-:W-:Y:S05]  /*2270*/  @P0 BRA `(.L_x_74) ;  /* 0x0000000400000947 */ /* 0x000fea0003800000 */
[----:B------:R-:W-:Y:S02]  /*2280*/  ISETP.GE.AND P0, PT, R11, RZ, PT ;  /* 0x000000ff0b00720c */ /* 0x000fe40003f06270 */
[----:B------:R-:W-:-:S11]  /*2290*/  ISETP.GE.AND P1, PT, R0, RZ, PT ;  /* 0x000000ff0000720c */ /* 0x000fd60003f26270 */
[----:B------:R-:W-:Y:S02]  /*22a0*/  @P0 IMAD.MOV.U32 R10, RZ, RZ, RZ ;  /* 0x000000ffff0a0224 */ /* 0x000fe400078e00ff */
[----:B------:R-:W-:Y:S01]  /*22b0*/  @!P0 FFMA R27, R26, 1.84467440737095516160e+19, RZ ;  /* 0x5f8000001a1b8823 */ /* 0x000fe200000000ff */
[----:B------:R-:W-:Y:S02]  /*22c0*/  @!P0 IMAD.MOV.U32 R10, RZ, RZ, -0x40 ;  /* 0xffffffc0ff0a8424 */ /* 0x000fe400078e00ff */
[----:B------:R-:W-:-:S03]  /*22d0*/  @!P1 FFMA R28, R28, 1.84467440737095516160e+19, RZ ;  /* 0x5f8000001c1c9823 */ /* 0x000fc600000000ff */
[----:B------:R-:W-:-:S07]  /*22e0*/  @!P1 IADD3 R10, PT, PT, R10, 0x40, RZ ;  /* 0x000000400a0a9810 */ /* 0x000fce0007ffe0ff */
.L_x_70:
[----:B------:R-:W-:Y:S01]  /*22f0*/  LEA R31, R9, 0xc0800000, 0x17 ;  /* 0xc0800000091f7811 */ /* 0x000fe200078eb8ff */
[----:B------:R-:W-:Y:S01]  /*2300*/  VIADD R12, R12, 0xffffff81 ;  /* 0xffffff810c0c7836 */ /* 0x000fe20000000000 */
[----:B------:R-:W-:Y:S03]  /*2310*/  BSSY.RECONVERGENT B2, `(.L_x_75) ;  /* 0x0000035000027945 */ /* 0x000fe60003800200 */
[----:B------:R-:W-:Y:S02]  /*2320*/  IMAD.IADD R31, R28, 0x1, -R31 ;  /* 0x000000011c1f7824 */ /* 0x000fe400078e0a1f */
[----:B------:R-:W-:Y:S02]  /*2330*/  IMAD R0, R12, -0x800000, R27 ;  /* 0xff8000000c007824 */ /* 0x000fe400078e021b */
[----:B------:R-:W0:Y:S01]  /*2340*/  MUFU.RCP R28, R31 ;  /* 0x0000001f001c7308 */ /* 0x000e220000001000 */
[----:B------:R-:W-:-:S04]  /*2350*/  FADD.FTZ R13, -R31, -RZ ;  /* 0x800000ff1f0d7221 */ /* 0x000fc80000010100 */
[----:B0-----:R-:W-:-:S04]  /*2360*/  FFMA R11, R28, R13, 1 ;  /* 0x3f8000001c0b7423 */ /* 0x001fc8000000000d */
[----:B------:R-:W-:-:S04]  /*2370*/  FFMA R11, R28, R11, R28 ;  /* 0x0000000b1c0b7223 */ /* 0x000fc8000000001c */
[----:B------:R-:W-:-:S04]  /*2380*/  FFMA R28, R0, R11, RZ ;  /* 0x0000000b001c7223 */ /* 0x000fc800000000ff */
[----:B------:R-:W-:-:S04]  /*2390*/  FFMA R27, R13, R28, R0 ;  /* 0x0000001c0d1b7223 */ /* 0x000fc80000000000 */
[----:B------:R-:W-:Y:S01]  /*23a0*/  FFMA R28, R11, R27, R28 ;  /* 0x0000001b0b1c7223 */ /* 0x000fe2000000001c */
[----:B------:R-:W-:-:S03]  /*23b0*/  IADD3 R27, PT, PT, R12, 0x7f, -R9 ;  /* 0x0000007f0c1b7810 */ /* 0x000fc60007ffe809 */
[----:B------:R-:W-:Y:S01]  /*23c0*/  FFMA R13, R13, R28, R0 ;  /* 0x0000001c0d0d7223 */ /* 0x000fe20000000000 */
[----:B------:R-:W-:-:S03]  /*23d0*/  IADD3 R27, PT, PT, R27, R10, RZ ;  /* 0x0000000a1b1b7210 */ /* 0x000fc60007ffe0ff */
[----:B------:R-:W-:-:S05]  /*23e0*/  FFMA R0, R11, R13, R28 ;  /* 0x0000000d0b007223 */ /* 0x000fca000000001c */
[----:B------:R-:W-:-:S04]  /*23f0*/  SHF.R.U32.HI R9, RZ, 0x17, R0 ;  /* 0x00000017ff097819 */ /* 0x000fc80000011600 */
[----:B------:R-:W-:-:S05]  /*2400*/  LOP3.LUT R10, R9, 0xff, RZ, 0xc0, !PT ;  /* 0x000000ff090a7812 */ /* 0x000fca00078ec0ff */
[----:B------:R-:W-:-:S04]  /*2410*/  IMAD.IADD R9, R10, 0x1, R27 ;  /* 0x000000010a097824 */ /* 0x000fc800078e021b */
[----:B------:R-:W-:-:S05]  /*2420*/  VIADD R10, R9, 0xffffffff ;  /* 0xffffffff090a7836 */ /* 0x000fca0000000000 */
[----:B------:R-:W-:-:S13]  /*2430*/  ISETP.GE.U32.AND P0, PT, R10, 0xfe, PT ;  /* 0x000000fe0a00780c */ /* 0x000fda0003f06070 */
[----:B------:R-:W-:Y:S05]  /*2440*/  @!P0 BRA `(.L_x_76) ;  /* 0x0000000000808947 */ /* 0x000fea0003800000 */
[----:B------:R-:W-:-:S13]  /*2450*/  ISETP.GT.AND P0, PT, R9, 0xfe, PT ;  /* 0x000000fe0900780c */ /* 0x000fda0003f04270 */
[----:B------:R-:W-:Y:S05]  /*2460*/  @P0 BRA `(.L_x_77) ;  /* 0x00000000006c0947 */ /* 0x000fea0003800000 */
[----:B------:R-:W-:-:S13]  /*2470*/  ISETP.GE.AND P0, PT, R9, 0x1, PT ;  /* 0x000000010900780c */ /* 0x000fda0003f06270 */
[----:B------:R-:W-:Y:S05]  /*2480*/  @P0 BRA `(.L_x_78) ;  /* 0x0000000000740947 */ /* 0x000fea0003800000 */
[----:B------:R-:W-:Y:S02]  /*2490*/  ISETP.GE.AND P0, PT, R9, -0x18, PT ;  /* 0xffffffe80900780c */ /* 0x000fe40003f06270 */
[----:B------:R-:W-:-:S11]  /*24a0*/  LOP3.LUT R0, R0, 0x80000000, RZ, 0xc0, !PT ;  /* 0x8000000000007812 */ /* 0x000fd600078ec0ff */
[----:B------:R-:W-:Y:S05]  /*24b0*/  @!P0 BRA `(.L_x_78) ;  /* 0x0000000000688947 */ /* 0x000fea0003800000 */
[CCC-:B------:R-:W-:Y:S01]  /*24c0*/  FFMA.RZ R10, R11.reuse, R13.reuse, R28.reuse ;  /* 0x0000000d0b0a7223 */ /* 0x1c0fe2000000c01c */
[CCC-:B------:R-:W-:Y:S01]  /*24d0*/  FFMA.RP R12, R11.reuse, R13.reuse, R28.reuse ;  /* 0x0000000d0b0c7223 */ /* 0x1c0fe2000000801c */
[----:B------:R-:W-:Y:S01]  /*24e0*/  FFMA.RM R13, R11, R13, R28 ;  /* 0x0000000d0b0d7223 */ /* 0x000fe2000000401c */
[C---:B------:R-:W-:Y:S02]  /*24f0*/  IADD3 R11, PT, PT, R9.reuse, 0x20, RZ ;  /* 0x00000020090b7810 */ /* 0x040fe40007ffe0ff */
[----:B------:R-:W-:Y:S02]  /*2500*/  LOP3.LUT R10, R10, 0x7fffff, RZ, 0xc0, !PT ;  /* 0x007fffff0a0a7812 */ /* 0x000fe400078ec0ff */
[C---:B------:R-:W-:Y:S02]  /*2510*/  ISETP.NE.AND P3, PT, R9.reuse, RZ, PT ;  /* 0x000000ff0900720c */ /* 0x040fe40003f65270 */
[----:B------:R-:W-:Y:S02]  /*2520*/  LOP3.LUT R10, R10, 0x800000, RZ, 0xfc, !PT ;  /* 0x008000000a0a7812 */ /* 0x000fe400078efcff */
[----:B------:R-:W-:Y:S01]  /*2530*/  ISETP.NE.AND P1, PT, R9, RZ, PT ;  /* 0x000000ff0900720c */ /* 0x000fe20003f25270 */
[----:B------:R-:W-:Y:S01]  /*2540*/  IMAD.MOV R9, RZ, RZ, -R9 ;  /* 0x000000ffff097224 */ /* 0x000fe200078e0a09 */
[----:B------:R-:W-:-:S02]  /*2550*/  SHF.L.U32 R11, R10, R11, RZ ;  /* 0x0000000b0a0b7219 */ /* 0x000fc400000006ff */
[----:B------:R-:W-:Y:S02]  /*2560*/  FSETP.NEU.FTZ.AND P0, PT, R12, R13, PT ;  /* 0x0000000d0c00720b */ /* 0x000fe40003f1d000 */
[----:B------:R-:W-:Y:S02]  /*2570*/  SEL R9, R9, RZ, P3 ;  /* 0x000000ff09097207 */ /* 0x000fe40001800000 */
[----:B------:R-:W-:Y:S02]  /*2580*/  ISETP.NE.AND P1, PT, R11, RZ, P1 ;  /* 0x000000ff0b00720c */ /* 0x000fe40000f25270 */
[----:B------:R-:W-:Y:S02]  /*2590*/  SHF.R.U32.HI R12, RZ, R9, R10 ;  /* 0x00000009ff0c7219 */ /* 0x000fe4000001160a */
[----:B------:R-:W-:Y:S02]  /*25a0*/  PLOP3.LUT P0, PT, P0, P1, PT, 0xf8, 0x8f ;  /* 0x00000000008f781c */ /* 0x000fe40000703f70 */
[----:B------:R-:W-:-:S02]  /*25b0*/  SHF.R.U32.HI R10, RZ, 0x1, R12 ;  /* 0x00000001ff0a7819 */ /* 0x000fc4000001160c */
[----:B------:R-:W-:-:S04]  /*25c0*/  SEL R9, RZ, 0x1, !P0 ;  /* 0x00000001ff097807 */ /* 0x000fc80004000000 */
[----:B------:R-:W-:-:S04]  /*25d0*/  LOP3.LUT R9, R9, 0x1, R10, 0xf8, !PT ;  /* 0x0000000109097812 */ /* 0x000fc800078ef80a */
[----:B------:R-:W-:-:S05]  /*25e0*/  LOP3.LUT R9, R9, R12, RZ, 0xc0, !PT ;  /* 0x0000000c09097212 */ /* 0x000fca00078ec0ff */
[----:B------:R-:W-:-:S05]  /*25f0*/  IMAD.IADD R9, R10, 0x1, R9 ;  /* 0x000000010a097824 */ /* 0x000fca00078e0209 */
[----:B------:R-:W-:Y:S01]  /*2600*/  LOP3.LUT R0, R9, R0, RZ, 0xfc, !PT ;  /* 0x0000000009007212 */ /* 0x000fe200078efcff */
[----:B------:R-:W-:Y:S06]  /*2610*/  BRA `(.L_x_78) ;  /* 0x0000000000107947 */ /* 0x000fec0003800000 */
.L_x_77:
[----:B------:R-:W-:-:S04]  /*2620*/  LOP3.LUT R0, R0, 0x80000000, RZ, 0xc0, !PT ;  /* 0x8000000000007812 */ /* 0x000fc800078ec0ff */
[----:B------:R-:W-:Y:S01]  /*2630*/  LOP3.LUT R0, R0, 0x7f800000, RZ, 0xfc, !PT ;  /* 0x7f80000000007812 */ /* 0x000fe200078efcff */
[----:B------:R-:W-:Y:S06]  /*2640*/  BRA `(.L_x_78) ;  /* 0x0000000000047947 */ /* 0x000fec0003800000 */
.L_x_76:
[----:B------:R-:W-:-:S07]  /*2650*/  LEA R0, R27, R0, 0x17 ;  /* 0x000000001b007211 */ /* 0x000fce00078eb8ff */
.L_x_78:
[----:B------:R-:W-:Y:S05]  /*2660*/  BSYNC.RECONVERGENT B2 ;  /* 0x0000000000027941 */ /* 0x000fea0003800200 */
.L_x_75:
[----:B------:R-:W-:Y:S05]  /*2670*/  BRA `(.L_x_79) ;  /* 0x0000000000207947 */ /* 0x000fea0003800000 */
.L_x_74:
[----:B------:R-:W-:-:S04]  /*2680*/  LOP3.LUT R27, R28, 0x80000000, R27, 0x48, !PT ;  /* 0x800000001c1b7812 */ /* 0x000fc800078e481b */
[----:B------:R-:W-:Y:S01]  /*2690*/  LOP3.LUT R0, R27, 0x7f800000, RZ, 0xfc, !PT ;  /* 0x7f8000001b007812 */ /* 0x000fe200078efcff */
[----:B------:R-:W-:Y:S06]  /*26a0*/  BRA `(.L_x_79) ;  /* 0x0000000000147947 */ /* 0x000fec0003800000 */
.L_x_73:
[----:B------:R-:W-:Y:S01]  /*26b0*/  LOP3.LUT R0, R28, 0x80000000, R27, 0x48, !PT ;  /* 0x800000001c007812 */ /* 0x000fe200078e481b */
[----:B------:R-:W-:Y:S06]  /*26c0*/  BRA `(.L_x_79) ;  /* 0x00000000000c7947 */ /* 0x000fec0003800000 */
.L_x_72:
[----:B------:R-:W0:Y:S01]  /*26d0*/  MUFU.RSQ R0, -QNAN ;  /* 0xffc0000000007908 */ /* 0x000e220000001400 */
[----:B------:R-:W-:Y:S05]  /*26e0*/  BRA `(.L_x_79) ;  /* 0x0000000000047947 */ /* 0x000fea0003800000 */
.L_x_71:
[----:B------:R-:W-:-:S07]  /*26f0*/  FADD.FTZ R0, R26, R28 ;  /* 0x0000001c1a007221 */ /* 0x000fce0000010000 */
.L_x_79:
[----:B------:R-:W-:Y:S05]  /*2700*/  BSYNC.RECONVERGENT B1 ;  /* 0x0000000000017941 */ /* 0x000fea0003800200 */
.L_x_69:
[----:B------:R-:W-:-:S04]  /*2710*/  IMAD.MOV.U32 R9, RZ, RZ, 0x0 ;  /* 0x00000000ff097424 */ /* 0x000fc800078e00ff */
[----:B0-----:R-:W-:Y:S05]  /*2720*/  RET.REL.NODEC R8 `(_Z16advantage_kernelPfS_S_S_S_S_S_S_Piifi) ;  /* 0xffffffd808347950 */ /* 0x001fea0003c3ffff */
.L_x_80:
[----:B------:R-:W-:-:S00]  /*2730*/  BRA `(.L_x_80) ;  /* 0xfffffffc00fc7947 */ /* 0x000fc0000383ffff */
[----:B------:R-:W-:-:S00]  /*2740*/  NOP ;  /* 0x0000000000007918 */ /* 0x000fc00000000000 */
        /* <DEDUP_REMOVED lines=11> */
.L_x_82:


//--------------------- .nv.shared.reserved.0     --------------------------
	.section	.nv.shared.reserved.0,"aw",@nobits
	.weak		__nv_reservedSMEM_offset_0_alias
	.size		__nv_reservedSMEM_offset_0_alias, 0, 64
	.other		__nv_reservedSMEM_offset_0_alias,@"STO_CUDA_RESERVED_SHARED STV_DEFAULT"
__nv_reservedSMEM_offset_0_alias:
	.zero		0
	.zero		64


//--------------------- .nv.constant0._Z16advantage_kernelPfS_S_S_S_S_S_S_Piifi --------------------------
	.section	.nv.constant0._Z16advantage_kernelPfS_S_S_S_S_S_S_Piifi,"a",@progbits
	.sectionflags	@""
	.align	4
.nv.constant0._Z16advantage_kernelPfS_S_S_S_S_S_S_Piifi:
	.zero		980


//--------------------- SYMBOLS --------------------------

	.type		.nv.reservedSmem.offset0,@object
	.size		.nv.reservedSmem.offset0,0x4
